	.target	sm_90a

	.elftype	@"ET_EXEC"


//--------------------- .note.nv.tkinfo           --------------------------
	.section	.note.nv.tkinfo,"",@"SHT_NOTE"
	.sectionflags	@"SHF_NOTE_NV_TKINFO"
	.tkinfo
        /*0018*/ 	.word	0x00000002
        /*0030*/ 	.string	""
        /*0030*/ 	.string	"ptxas"
        /*0030*/ 	.string	"Cuda compilation tools, release 13.0, V13.0.88"
        /*0030*/ 	.string	"Build cuda_13.0.r13.0/compiler.36424714_0"
        /*0030*/ 	.string	"-arch sm_90a -m 64 "



//--------------------- .note.nv.cuinfo           --------------------------
	.section	.note.nv.cuinfo,"",@"SHT_NOTE"
	.sectionflags	@"SHF_NOTE_NV_CUINFO"
        /*0018*/ 	.short	0x0002
        /*001a*/ 	.short	0x005a
        /*001c*/ 	.short	0x0082
	.zero		2


//--------------------- .nv.info                  --------------------------
	.section	.nv.info,"",@"SHT_CUDA_INFO"
	.align	4


	//----- nvinfo : EIATTR_REGCOUNT
	.align		4
        /*0000*/ 	.byte	0x04, 0x2f
        /*0002*/ 	.short	(.L_15 - .L_14)
	.align		4
.L_14:
        /*0004*/ 	.word	index@(_ZN7cutlass13device_kernelINS_4gemm6kernel13GemmUniversalIN4cute5tupleIJiiiiEEENS1_10collective13CollectiveMmaINS1_34MainloopSm90TmaGmmaWarpSpecializedILi5ENS5_IJNS4_1CILi1EEESB_SB_EEENS1_32KernelTmaWarpSpecializedPingpongEEENS5_IJNSA_ILi64EEENSA_ILi256EEENSA_ILi128EEEEEEaNS5_IJlSB_lEEEaSJ_NS4_8TiledMMAINS4_8MMA_AtomIJNS4_4SM904GMMA27MMA_64x256x32_S32S8S8_SS_TNEEEENS4_6LayoutISC_NS5_IJNSA_ILi0EEESR_SR_EEEEENS5_IJNS4_10UnderscoreESU_SU_EEEEENS4_13SM90_TMA_LOADENS4_14ComposedLayoutINS4_7SwizzleILi3ELi4ELi3EEENS4_18smem_ptr_flag_bitsILi8EEENSQ_INS5_IJNSA_ILi8EEESH_EEENS5_IJSH_SB_EEEEEEEvNS4_8identityESX_S17_vS18_EENS_8epilogue10collective6detail29Sm90TmaWarpSpecializedAdapterINS1B_15DefaultEpilogueIaSJ_SJ_NS1A_6thread17LinearCombinationIaLi1EiiLNS1F_9ScaleType4KindE0ELNS_15FloatRoundStyleE2EaEENS1_15EpilogueDefaultEEEEEvvEEEEvNT_6ParamsE)
        /*0008*/ 	.word	0x000000a8


	//----- nvinfo : EIATTR_FRAME_SIZE
	.align		4
.L_15:
        /*000c*/ 	.byte	0x04, 0x11
        /*000e*/ 	.short	(.L_17 - .L_16)
	.align		4
.L_16:
        /*0010*/ 	.word	index@(_ZN7cutlass13device_kernelINS_4gemm6kernel13GemmUniversalIN4cute5tupleIJiiiiEEENS1_10collective13CollectiveMmaINS1_34MainloopSm90TmaGmmaWarpSpecializedILi5ENS5_IJNS4_1CILi1EEESB_SB_EEENS1_32KernelTmaWarpSpecializedPingpongEEENS5_IJNSA_ILi64EEENSA_ILi256EEENSA_ILi128EEEEEEaNS5_IJlSB_lEEEaSJ_NS4_8TiledMMAINS4_8MMA_AtomIJNS4_4SM904GMMA27MMA_64x256x32_S32S8S8_SS_TNEEEENS4_6LayoutISC_NS5_IJNSA_ILi0EEESR_SR_EEEEENS5_IJNS4_10UnderscoreESU_SU_EEEEENS4_13SM90_TMA_LOADENS4_14ComposedLayoutINS4_7SwizzleILi3ELi4ELi3EEENS4_18smem_ptr_flag_bitsILi8EEENSQ_INS5_IJNSA_ILi8EEESH_EEENS5_IJSH_SB_EEEEEEEvNS4_8identityESX_S17_vS18_EENS_8epilogue10collective6detail29Sm90TmaWarpSpecializedAdapterINS1B_15DefaultEpilogueIaSJ_SJ_NS1A_6thread17LinearCombinationIaLi1EiiLNS1F_9ScaleType4KindE0ELNS_15FloatRoundStyleE2EaEENS1_15EpilogueDefaultEEEEEvvEEEEvNT_6ParamsE)
        /*0014*/ 	.word	0x00000008


	//----- nvinfo : EIATTR_MIN_STACK_SIZE
	.align		4
.L_17:
        /*0018*/ 	.byte	0x04, 0x12
        /*001a*/ 	.short	(.L_19 - .L_18)
	.align		4
.L_18:
        /*001c*/ 	.word	index@(_ZN7cutlass13device_kernelINS_4gemm6kernel13GemmUniversalIN4cute5tupleIJiiiiEEENS1_10collective13CollectiveMmaINS1_34MainloopSm90TmaGmmaWarpSpecializedILi5ENS5_IJNS4_1CILi1EEESB_SB_EEENS1_32KernelTmaWarpSpecializedPingpongEEENS5_IJNSA_ILi64EEENSA_ILi256EEENSA_ILi128EEEEEEaNS5_IJlSB_lEEEaSJ_NS4_8TiledMMAINS4_8MMA_AtomIJNS4_4SM904GMMA27MMA_64x256x32_S32S8S8_SS_TNEEEENS4_6LayoutISC_NS5_IJNSA_ILi0EEESR_SR_EEEEENS5_IJNS4_10UnderscoreESU_SU_EEEEENS4_13SM90_TMA_LOADENS4_14ComposedLayoutINS4_7SwizzleILi3ELi4ELi3EEENS4_18smem_ptr_flag_bitsILi8EEENSQ_INS5_IJNSA_ILi8EEESH_EEENS5_IJSH_SB_EEEEEEEvNS4_8identityESX_S17_vS18_EENS_8epilogue10collective6detail29Sm90TmaWarpSpecializedAdapterINS1B_15DefaultEpilogueIaSJ_SJ_NS1A_6thread17LinearCombinationIaLi1EiiLNS1F_9ScaleType4KindE0ELNS_15FloatRoundStyleE2EaEENS1_15EpilogueDefaultEEEEEvvEEEEvNT_6ParamsE)
        /*0020*/ 	.word	0x00000008
.L_19:


//--------------------- .nv.compat                --------------------------
	.section	.nv.compat,"",@"SHT_CUDA_COMPAT_INFO"
	.align	4
        /*0000*/ 	.byte	0x02, 0x09, 0x01, 0x00, 0x02, 0x02, 0x04, 0x00, 0x02, 0x05, 0x05, 0x00, 0x03, 0x07, 0x01, 0x01
        /*0010*/ 	.byte	0x02, 0x03, 0x01, 0x00, 0x02, 0x06, 0x01, 0x00, 0x04, 0x0b, 0x08, 0x00, 0x00, 0x00, 0x00, 0x00
        /*0020*/ 	.byte	0x00, 0x00, 0x00, 0x00


//--------------------- .nv.info._ZN7cutlass13device_kernelINS_4gemm6kernel13GemmUniversalIN4cute5tupleIJiiiiEEENS1_10collective13CollectiveMmaINS1_34MainloopSm90TmaGmmaWarpSpecializedILi5ENS5_IJNS4_1CILi1EEESB_SB_EEENS1_32KernelTmaWarpSpecializedPingpongEEENS5_IJNSA_ILi64EEENSA_ILi256EEENSA_ILi128EEEEEEaNS5_IJlSB_lEEEaSJ_NS4_8TiledMMAINS4_8MMA_AtomIJNS4_4SM904GMMA27MMA_64x256x32_S32S8S8_SS_TNEEEENS4_6LayoutISC_NS5_IJNSA_ILi0EEESR_SR_EEEEENS5_IJNS4_10UnderscoreESU_SU_EEEEENS4_13SM90_TMA_LOADENS4_14ComposedLayoutINS4_7SwizzleILi3ELi4ELi3EEENS4_18smem_ptr_flag_bitsILi8EEENSQ_INS5_IJNSA_ILi8EEESH_EEENS5_IJSH_SB_EEEEEEEvNS4_8identityESX_S17_vS18_EENS_8epilogue10collective6detail29Sm90TmaWarpSpecializedAdapterINS1B_15DefaultEpilogueIaSJ_SJ_NS1A_6thread17LinearCombinationIaLi1EiiLNS1F_9ScaleType4KindE0ELNS_15FloatRoundStyleE2EaEENS1_15EpilogueDefaultEEEEEvvEEEEvNT_6ParamsE --------------------------
	.section	.nv.info._ZN7cutlass13device_kernelINS_4gemm6kernel13GemmUniversalIN4cute5tupleIJiiiiEEENS1_10collective13CollectiveMmaINS1_34MainloopSm90TmaGmmaWarpSpecializedILi5ENS5_IJNS4_1CILi1EEESB_SB_EEENS1_32KernelTmaWarpSpecializedPingpongEEENS5_IJNSA_ILi64EEENSA_ILi256EEENSA_ILi128EEEEEEaNS5_IJlSB_lEEEaSJ_NS4_8TiledMMAINS4_8MMA_AtomIJNS4_4SM904GMMA27MMA_64x256x32_S32S8S8_SS_TNEEEENS4_6LayoutISC_NS5_IJNSA_ILi0EEESR_SR_EEEEENS5_IJNS4_10UnderscoreESU_SU_EEEEENS4_13SM90_TMA_LOADENS4_14ComposedLayoutINS4_7SwizzleILi3ELi4ELi3EEENS4_18smem_ptr_flag_bitsILi8EEENSQ_INS5_IJNSA_ILi8EEESH_EEENS5_IJSH_SB_EEEEEEEvNS4_8identityESX_S17_vS18_EENS_8epilogue10collective6detail29Sm90TmaWarpSpecializedAdapterINS1B_15DefaultEpilogueIaSJ_SJ_NS1A_6thread17LinearCombinationIaLi1EiiLNS1F_9ScaleType4KindE0ELNS_15FloatRoundStyleE2EaEENS1_15EpilogueDefaultEEEEEvvEEEEvNT_6ParamsE,"",@"SHT_CUDA_INFO"
	.sectionflags	@""
	.align	4


	//----- nvinfo : EIATTR_CUDA_API_VERSION
	.align		4
        /*0000*/ 	.byte	0x04, 0x37
        /*0002*/ 	.short	(.L_21 - .L_20)
.L_20:
        /*0004*/ 	.word	0x00000082


	//----- nvinfo : EIATTR_KPARAM_INFO
	.align		4
.L_21:
        /*0008*/ 	.byte	0x04, 0x17
        /*000a*/ 	.short	(.L_23 - .L_22)
.L_22:
        /*000c*/ 	.word	0x00000000
        /*0010*/ 	.short	0x0000
        /*0012*/ 	.short	0x0070
        /*0014*/ 	.byte	0x00, 0xf0, 0x01, 0x10


	//----- nvinfo : EIATTR_SPARSE_MMA_MASK
	.align		4
.L_23:
        /*0018*/ 	.byte	0x03, 0x50
        /*001a*/ 	.short	0x0000


	//----- nvinfo : EIATTR_MAXREG_COUNT
	.align		4
        /*001c*/ 	.byte	0x03, 0x1b
        /*001e*/ 	.short	0x00a8


	//----- nvinfo : EIATTR_NUM_BARRIERS
	.align		4
        /*0020*/ 	.byte	0x02, 0x4c
        /*0022*/ 	.byte	0x01
	.zero		1


	//----- nvinfo : EIATTR_EXTERNS
	.align		4
        /*0024*/ 	.byte	0x04, 0x0f
        /*0026*/ 	.short	(.L_25 - .L_24)


	//   ....[0]....
	.align		4
.L_24:
        /*0028*/ 	.word	index@(__assertfail)


	//----- nvinfo : EIATTR_ANNOTATIONS
	.align		4
.L_25:
        /*002c*/ 	.byte	0x04, 0x55
        /*002e*/ 	.short	(.L_27 - .L_26)


	//   ....[0]....
.L_26:
        /*0030*/ 	.word	0x00000001
        /*0034*/ 	.byte	0xf0, 0x0a, 0x00, 0x00, 0x01, 0x00, 0x00, 0x00, 0x10, 0x83, 0x00, 0x00, 0x01, 0x00, 0x00, 0x00
        /*0044*/ 	.byte	0x20, 0x8f, 0x00, 0x00


	//----- nvinfo : EIATTR_MERCURY_ISA_VERSION
	.align		4
.L_27:
        /*0048*/ 	.byte	0x03, 0x5f
        /*004a*/ 	.short	0x0101


	//----- nvinfo : EIATTR_INT_WARP_WIDE_INSTR_OFFSETS
	.align		4
        /*004c*/ 	.byte	0x04, 0x31
        /*004e*/ 	.short	(.L_29 - .L_28)


	//   ....[0]....
.L_28:
        /*0050*/ 	.word	0x00000400


	//   ....[1]....
        /*0054*/ 	.word	0x00000420


	//   ....[2]....
        /*0058*/ 	.word	0x000004a0


	//   ....[3]....
        /*005c*/ 	.word	0x000004b0


	//   ....[4]....
        /*0060*/ 	.word	0x000004c0


	//   ....[5]....
        /*0064*/ 	.word	0x000004e0


	//   ....[6]....
        /*0068*/ 	.word	0x00000570


	//   ....[7]....
        /*006c*/ 	.word	0x00000590


	//----- nvinfo : EIATTR_COOP_GROUP_MASK_REGIDS
	.align		4
.L_29:
        /*0070*/ 	.byte	0x04, 0x29
        /*0072*/ 	.short	(.L_31 - .L_30)


	//   ....[0]....
.L_30:
        /*0074*/ 	.word	0xffffffff


	//   ....[1]....
        /*0078*/ 	.word	0xffffffff


	//   ....[2]....
        /*007c*/ 	.word	0xffffffff


	//   ....[3]....
        /*0080*/ 	.word	0xffffffff


	//   ....[4]....
        /*0084*/ 	.word	0xffffffff


	//   ....[5]....
        /*0088*/ 	.word	0xffffffff


	//----- nvinfo : EIATTR_COOP_GROUP_INSTR_OFFSETS
	.align		4
.L_31:
        /*008c*/ 	.byte	0x04, 0x28
        /*008e*/ 	.short	(.L_33 - .L_32)


	//   ....[0]....
.L_32:
        /*0090*/ 	.word	0x00000070


	//   ....[1]....
        /*0094*/ 	.word	0x00000080


	//   ....[2]....
        /*0098*/ 	.word	0x00000140


	//   ....[3]....
        /*009c*/ 	.word	0x000002f0


	//   ....[4]....
        /*00a0*/ 	.word	0x00000330


	//   ....[5]....
        /*00a4*/ 	.word	0x00000380


	//----- nvinfo : EIATTR_REG_RECONFIG
	.align		4
.L_33:
        /*00a8*/ 	.byte	0x01, 0x54
	.zero		2


	//----- nvinfo : EIATTR_SYSCALL_OFFSETS
	.align		4
        /*00ac*/ 	.byte	0x04, 0x46
        /*00ae*/ 	.short	(.L_35 - .L_34)


	//   ....[0]....
.L_34:
        /*00b0*/ 	.word	0x00001590


	//----- nvinfo : EIATTR_MBARRIER_INSTR_OFFSETS
	.align		4
.L_35:
        /*00b4*/ 	.byte	0x04, 0x39
        /*00b6*/ 	.short	(.L_37 - .L_36)


	//   ....[0]....
.L_36:
        /*00b8*/ 	.word	0x00000240
        /*00bc*/ 	.word	0x000000ff
        /*00c0*/ 	.word	0x00000000
        /*00c4*/ 	.short	0x0100
        /*00c6*/ 	.byte	0x08
	.zero		1


	//   ....[1]....
        /*00c8*/ 	.word	0x00000250
        /*00cc*/ 	.word	0x000000ff
        /*00d0*/ 	.word	0x00000028
        /*00d4*/ 	.short	0x0100
        /*00d6*/ 	.byte	0x08
	.zero		1


	//   ....[2]....
        /*00d8*/ 	.word	0x00000260
        /*00dc*/ 	.word	0x000000ff
        /*00e0*/ 	.word	0x00000008
        /*00e4*/ 	.short	0x0100
        /*00e6*/ 	.byte	0x08
	.zero		1


	//   ....[3]....
        /*00e8*/ 	.word	0x00000270
        /*00ec*/ 	.word	0x000000ff
        /*00f0*/ 	.word	0x00000030
        /*00f4*/ 	.short	0x0100
        /*00f6*/ 	.byte	0x08
	.zero		1


	//   ....[4]....
        /*00f8*/ 	.word	0x00000280
        /*00fc*/ 	.word	0x000000ff
        /*0100*/ 	.word	0x00000010
        /*0104*/ 	.short	0x0100
        /*0106*/ 	.byte	0x08
	.zero		1


	//   ....[5]....
        /*0108*/ 	.word	0x00000290
        /*010c*/ 	.word	0x000000ff
        /*0110*/ 	.word	0x00000038
        /*0114*/ 	.short	0x0100
        /*0116*/ 	.byte	0x08
	.zero		1


	//   ....[6]....
        /*0118*/ 	.word	0x000002a0
        /*011c*/ 	.word	0x000000ff
        /*0120*/ 	.word	0x00000018
        /*0124*/ 	.short	0x0100
        /*0126*/ 	.byte	0x08
	.zero		1


	//   ....[7]....
        /*0128*/ 	.word	0x000002b0
        /*012c*/ 	.word	0x000000ff
        /*0130*/ 	.word	0x00000040
        /*0134*/ 	.short	0x0100
        /*0136*/ 	.byte	0x08
	.zero		1


	//   ....[8]....
        /*0138*/ 	.word	0x000002c0
        /*013c*/ 	.word	0x000000ff
        /*0140*/ 	.word	0x00000020
        /*0144*/ 	.short	0x0100
        /*0146*/ 	.byte	0x08
	.zero		1


	//   ....[9]....
        /*0148*/ 	.word	0x000002d0
        /*014c*/ 	.word	0x000000ff
        /*0150*/ 	.word	0x00000048
        /*0154*/ 	.short	0x0100
        /*0156*/ 	.byte	0x08
	.zero		1


	//   ....[10]....
        /*0158*/ 	.word	0x000005d0
        /*015c*/ 	.word	0x000000ff
        /*0160*/ 	.word	0x00000080
        /*0164*/ 	.short	0x0100
        /*0166*/ 	.byte	0x08
	.zero		1


	//   ....[11]....
        /*0168*/ 	.word	0x00000640
        /*016c*/ 	.word	0x000000ff
        /*0170*/ 	.word	0x00000088
        /*0174*/ 	.short	0x0100
        /*0176*/ 	.byte	0x08
	.zero		1


	//   ....[12]....
        /*0178*/ 	.word	0x00000660
        /*017c*/ 	.word	0x000000ff
        /*0180*/ 	.word	0x00000060
        /*0184*/ 	.short	0x0100
        /*0186*/ 	.byte	0x09
	.zero		1


	//   ....[13]....
        /*0188*/ 	.word	0x00000670
        /*018c*/ 	.word	0x000000ff
        /*0190*/ 	.word	0x00000068
        /*0194*/ 	.short	0x0100
        /*0196*/ 	.byte	0x09
	.zero		1


	//   ....[14]....
        /*0198*/ 	.word	0x00000680
        /*019c*/ 	.word	0x000000ff
        /*01a0*/ 	.word	0x00000070
        /*01a4*/ 	.short	0x0100
        /*01a6*/ 	.byte	0x09
	.zero		1


	//   ....[15]....
        /*01a8*/ 	.word	0x00000690
        /*01ac*/ 	.word	0x000000ff
        /*01b0*/ 	.word	0x00000078
        /*01b4*/ 	.short	0x0100
        /*01b6*/ 	.byte	0x09
	.zero		1


	//   ....[16]....
        /*01b8*/ 	.word	0x00001470
        /*01bc*/ 	.word	0x0000009f
        /*01c0*/ 	.word	0x00000000
        /*01c4*/ 	.short	0x010a
        /*01c6*/ 	.byte	0x2a
	.zero		1


	//   ....[17]....
        /*01c8*/ 	.word	0x00001620
        /*01cc*/ 	.word	0x00000003
        /*01d0*/ 	.word	0x00000000
        /*01d4*/ 	.short	0x010a
        /*01d6*/ 	.byte	0x3f
	.zero		1


	//   ....[18]....
        /*01d8*/ 	.word	0x00001680
        /*01dc*/ 	.word	0x00000003
        /*01e0*/ 	.word	0x00000000
        /*01e4*/ 	.short	0x010a
        /*01e6*/ 	.byte	0x3f
	.zero		1


	//   ....[19]....
        /*01e8*/ 	.word	0x000019e0
        /*01ec*/ 	.word	0x000000ff
        /*01f0*/ 	.word	0x00000000
        /*01f4*/ 	.short	0x010a
        /*01f6*/ 	.byte	0x04
	.zero		1


	//   ....[20]....
        /*01f8*/ 	.word	0x00001a20
        /*01fc*/ 	.word	0x000000ff
        /*0200*/ 	.word	0x00000000
        /*0204*/ 	.short	0x010a
        /*0206*/ 	.byte	0x04
	.zero		1


	//   ....[21]....
        /*0208*/ 	.word	0x00001c80
        /*020c*/ 	.word	0x000000ff
        /*0210*/ 	.word	0x00000000
        /*0214*/ 	.short	0x0101
        /*0216*/ 	.byte	0x04
	.zero		1


	//   ....[22]....
        /*0218*/ 	.word	0x00001d70
        /*021c*/ 	.word	0x0000009e
        /*0220*/ 	.word	0x00000000
        /*0224*/ 	.short	0x0101
        /*0226*/ 	.byte	0x2d
	.zero		1


	//   ....[23]....
        /*0228*/ 	.word	0x00001e40
        /*022c*/ 	.word	0x000000ff
        /*0230*/ 	.word	0x00000000
        /*0234*/ 	.short	0x0101
        /*0236*/ 	.byte	0x06
	.zero		1


	//   ....[24]....
        /*0238*/ 	.word	0x00001ef0
        /*023c*/ 	.word	0x0000009f
        /*0240*/ 	.word	0x00000010
        /*0244*/ 	.short	0x010a
        /*0246*/ 	.byte	0x2a
	.zero		1


	//   ....[25]....
        /*0248*/ 	.word	0x00008330
        /*024c*/ 	.word	0x000000a0
        /*0250*/ 	.word	0x00000000
        /*0254*/ 	.short	0x0101
        /*0256*/ 	.byte	0x2d
	.zero		1


	//   ....[26]....
        /*0258*/ 	.word	0x00008c90
        /*025c*/ 	.word	0x0000000a
        /*0260*/ 	.word	0x00000028
        /*0264*/ 	.short	0x010a
        /*0266*/ 	.byte	0x3f
	.zero		1


	//   ....[27]....
        /*0268*/ 	.word	0x00009030
        /*026c*/ 	.word	0x00000005
        /*0270*/ 	.word	0x00000088
        /*0274*/ 	.short	0x0101
        /*0276*/ 	.byte	0x3f
	.zero		1


	//   ....[28]....
        /*0278*/ 	.word	0x000097b0
        /*027c*/ 	.word	0x00000009
        /*0280*/ 	.word	0x00000000
        /*0284*/ 	.short	0x010a
        /*0286*/ 	.byte	0x3f
	.zero		1


	//   ....[29]....
        /*0288*/ 	.word	0x00009830
        /*028c*/ 	.word	0x00000008
        /*0290*/ 	.word	0x00000000
        /*0294*/ 	.short	0x010a
        /*0296*/ 	.byte	0x3f
	.zero		1


	//   ....[30]....
        /*0298*/ 	.word	0x000098c0
        /*029c*/ 	.word	0x00000009
        /*02a0*/ 	.word	0x00000000
        /*02a4*/ 	.short	0x010a
        /*02a6*/ 	.byte	0x3f
	.zero		1


	//   ....[31]....
        /*02a8*/ 	.word	0x00009950
        /*02ac*/ 	.word	0x00000006
        /*02b0*/ 	.word	0x00000000
        /*02b4*/ 	.short	0x010a
        /*02b6*/ 	.byte	0x3f
	.zero		1


	//   ....[32]....
        /*02b8*/ 	.word	0x000099e0
        /*02bc*/ 	.word	0x00000003
        /*02c0*/ 	.word	0x00000000
        /*02c4*/ 	.short	0x010a
        /*02c6*/ 	.byte	0x3f
	.zero		1


	//   ....[33]....
        /*02c8*/ 	.word	0x00009a40
        /*02cc*/ 	.word	0x0000009d
        /*02d0*/ 	.word	0x00000000
        /*02d4*/ 	.short	0x010a
        /*02d6*/ 	.byte	0x3f
	.zero		1


	//   ....[34]....
        /*02d8*/ 	.word	0x00009a90
        /*02dc*/ 	.word	0x00000003
        /*02e0*/ 	.word	0x00000000
        /*02e4*/ 	.short	0x010a
        /*02e6*/ 	.byte	0x3f
	.zero		1


	//   ....[35]....
        /*02e8*/ 	.word	0x00009af0
        /*02ec*/ 	.word	0x00000004
        /*02f0*/ 	.word	0x00000000
        /*02f4*/ 	.short	0x010a
        /*02f6*/ 	.byte	0x3f
	.zero		1


	//   ....[36]....
        /*02f8*/ 	.word	0x00009b40
        /*02fc*/ 	.word	0x0000009d
        /*0300*/ 	.word	0x00000010
        /*0304*/ 	.short	0x010a
        /*0306*/ 	.byte	0x3f
	.zero		1


	//   ....[37]....
        /*0308*/ 	.word	0x00009c10
        /*030c*/ 	.word	0x0000000a
        /*0310*/ 	.word	0x00000028
        /*0314*/ 	.short	0x010a
        /*0316*/ 	.byte	0x3f
	.zero		1


	//   ....[38]....
        /*0318*/ 	.word	0x00009ce0
        /*031c*/ 	.word	0x00000009
        /*0320*/ 	.word	0x00000000
        /*0324*/ 	.short	0x010a
        /*0326*/ 	.byte	0x3f
	.zero		1


	//   ....[39]....
        /*0328*/ 	.word	0x00009d30
        /*032c*/ 	.word	0x00000008
        /*0330*/ 	.word	0x00000000
        /*0334*/ 	.short	0x010a
        /*0336*/ 	.byte	0x3f
	.zero		1


	//   ....[40]....
        /*0338*/ 	.word	0x00009d80
        /*033c*/ 	.word	0x00000009
        /*0340*/ 	.word	0x00000000
        /*0344*/ 	.short	0x010a
        /*0346*/ 	.byte	0x3f
	.zero		1


	//   ....[41]....
        /*0348*/ 	.word	0x00009dd0
        /*034c*/ 	.word	0x00000006
        /*0350*/ 	.word	0x00000000
        /*0354*/ 	.short	0x010a
        /*0356*/ 	.byte	0x3f
	.zero		1


	//----- nvinfo : EIATTR_NUM_MBARRIERS
	.align		4
.L_37:
        /*0358*/ 	.byte	0x03, 0x38
        /*035a*/ 	.short	0x0010


	//----- nvinfo : EIATTR_EXIT_INSTR_OFFSETS
	.align		4
        /*035c*/ 	.byte	0x04, 0x1c
        /*035e*/ 	.short	(.L_39 - .L_38)


	//   ....[0]....
.L_38:
        /*0360*/ 	.word	0x000011a0


	//   ....[1]....
        /*0364*/ 	.word	0x00001200


	//   ....[2]....
        /*0368*/ 	.word	0x000089c0


	//   ....[3]....
        /*036c*/ 	.word	0x000089f0


	//   ....[4]....
        /*0370*/ 	.word	0x00009a30


	//----- nvinfo : EIATTR_MAX_THREADS
	.align		4
.L_39:
        /*0374*/ 	.byte	0x04, 0x05
        /*0376*/ 	.short	(.L_41 - .L_40)
.L_40:
        /*0378*/ 	.word	0x00000180
        /*037c*/ 	.word	0x00000001
        /*0380*/ 	.word	0x00000001


	//----- nvinfo : EIATTR_CRS_STACK_SIZE
	.align		4
.L_41:
        /*0384*/ 	.byte	0x04, 0x1e
        /*0386*/ 	.short	(.L_43 - .L_42)
.L_42:
        /*0388*/ 	.word	0x00000000


	//----- nvinfo : EIATTR_CBANK_PARAM_SIZE
	.align		4
.L_43:
        /*038c*/ 	.byte	0x03, 0x19
        /*038e*/ 	.short	0x0470


	//----- nvinfo : EIATTR_PARAM_CBANK
	.align		4
        /*0390*/ 	.byte	0x04, 0x0a
        /*0392*/ 	.short	(.L_45 - .L_44)
	.align		4
.L_44:
        /*0394*/ 	.word	index@(.nv.constant0._ZN7cutlass13device_kernelINS_4gemm6kernel13GemmUniversalIN4cute5tupleIJiiiiEEENS1_10collective13CollectiveMmaINS1_34MainloopSm90TmaGmmaWarpSpecializedILi5ENS5_IJNS4_1CILi1EEESB_SB_EEENS1_32KernelTmaWarpSpecializedPingpongEEENS5_IJNSA_ILi64EEENSA_ILi256EEENSA_ILi128EEEEEEaNS5_IJlSB_lEEEaSJ_NS4_8TiledMMAINS4_8MMA_AtomIJNS4_4SM904GMMA27MMA_64x256x32_S32S8S8_SS_TNEEEENS4_6LayoutISC_NS5_IJNSA_ILi0EEESR_SR_EEEEENS5_IJNS4_10UnderscoreESU_SU_EEEEENS4_13SM90_TMA_LOADENS4_14ComposedLayoutINS4_7SwizzleILi3ELi4ELi3EEENS4_18smem_ptr_flag_bitsILi8EEENSQ_INS5_IJNSA_ILi8EEESH_EEENS5_IJSH_SB_EEEEEEEvNS4_8identityESX_S17_vS18_EENS_8epilogue10collective6detail29Sm90TmaWarpSpecializedAdapterINS1B_15DefaultEpilogueIaSJ_SJ_NS1A_6thread17LinearCombinationIaLi1EiiLNS1F_9ScaleType4KindE0ELNS_15FloatRoundStyleE2EaEENS1_15EpilogueDefaultEEEEEvvEEEEvNT_6ParamsE)
        /*0398*/ 	.short	0x0210
        /*039a*/ 	.short	0x0470


	//----- nvinfo : EIATTR_SW_WAR
	.align		4
.L_45:
        /*039c*/ 	.byte	0x04, 0x36
        /*039e*/ 	.short	(.L_47 - .L_46)
.L_46:
        /*03a0*/ 	.word	0x00000008
.L_47:


//--------------------- .nv.callgraph             --------------------------
	.section	.nv.callgraph,"",@"SHT_CUDA_CALLGRAPH"
	.align	4
	.sectionentsize	8
	.align		4
        /*0000*/ 	.word	0x00000000
	.align		4
        /*0004*/ 	.word	0xffffffff
	.align		4
        /*0008*/ 	.word	index@(_ZN7cutlass13device_kernelINS_4gemm6kernel13GemmUniversalIN4cute5tupleIJiiiiEEENS1_10collective13CollectiveMmaINS1_34MainloopSm90TmaGmmaWarpSpecializedILi5ENS5_IJNS4_1CILi1EEESB_SB_EEENS1_32KernelTmaWarpSpecializedPingpongEEENS5_IJNSA_ILi64EEENSA_ILi256EEENSA_ILi128EEEEEEaNS5_IJlSB_lEEEaSJ_NS4_8TiledMMAINS4_8MMA_AtomIJNS4_4SM904GMMA27MMA_64x256x32_S32S8S8_SS_TNEEEENS4_6LayoutISC_NS5_IJNSA_ILi0EEESR_SR_EEEEENS5_IJNS4_10UnderscoreESU_SU_EEEEENS4_13SM90_TMA_LOADENS4_14ComposedLayoutINS4_7SwizzleILi3ELi4ELi3EEENS4_18smem_ptr_flag_bitsILi8EEENSQ_INS5_IJNSA_ILi8EEESH_EEENS5_IJSH_SB_EEEEEEEvNS4_8identityESX_S17_vS18_EENS_8epilogue10collective6detail29Sm90TmaWarpSpecializedAdapterINS1B_15DefaultEpilogueIaSJ_SJ_NS1A_6thread17LinearCombinationIaLi1EiiLNS1F_9ScaleType4KindE0ELNS_15FloatRoundStyleE2EaEENS1_15EpilogueDefaultEEEEEvvEEEEvNT_6ParamsE)
	.align		4
        /*000c*/ 	.word	index@(__assertfail)
	.align		4
        /*0010*/ 	.word	0x00000000
	.align		4
        /*0014*/ 	.word	0xfffffffe
	.align		4
        /*0018*/ 	.word	0x00000000
	.align		4
        /*001c*/ 	.word	0xfffffffd
	.align		4
        /*0020*/ 	.word	0x00000000
	.align		4
        /*0024*/ 	.word	0xfffffffc


//--------------------- .nv.constant4             --------------------------
	.section	.nv.constant4,"a",@progbits
	.align	8
	.align		8
.nv.constant4:
        /*0000*/ 	.dword	__assertfail
	.align		8
        /*0008*/ 	.dword	__unnamed_1
	.align		8
        /*0010*/ 	.dword	_ZN40_INTERNAL_414d2bbb_4_k_cu_31b9a7f2_254664cuda3std3__45__cpo5beginE
	.align		8
        /*0018*/ 	.dword	_ZN40_INTERNAL_414d2bbb_4_k_cu_31b9a7f2_254664cuda3std3__45__cpo3endE
	.align		8
        /*0020*/ 	.dword	_ZN40_INTERNAL_414d2bbb_4_k_cu_31b9a7f2_254664cuda3std3__45__cpo6cbeginE
	.align		8
        /*0028*/ 	.dword	_ZN40_INTERNAL_414d2bbb_4_k_cu_31b9a7f2_254664cuda3std3__45__cpo4cendE
	.align		8
        /*0030*/ 	.dword	_ZN40_INTERNAL_414d2bbb_4_k_cu_31b9a7f2_254664cuda3std3__442_GLOBAL__N__414d2bbb_4_k_cu_31b9a7f2_254666ignoreE
	.align		8
        /*0038*/ 	.dword	_ZN40_INTERNAL_414d2bbb_4_k_cu_31b9a7f2_254664cuda3std3__419piecewise_constructE
	.align		8
        /*0040*/ 	.dword	_ZN40_INTERNAL_414d2bbb_4_k_cu_31b9a7f2_254664cuda3std3__48in_placeE
	.align		8
        /*0048*/ 	.dword	_ZN40_INTERNAL_414d2bbb_4_k_cu_31b9a7f2_254664cuda3std6ranges3__45__cpo4swapE
	.align		8
        /*0050*/ 	.dword	_ZN40_INTERNAL_414d2bbb_4_k_cu_31b9a7f2_254664cuda3std6ranges3__45__cpo9iter_moveE
	.align		8
        /*0058*/ 	.dword	_ZN40_INTERNAL_414d2bbb_4_k_cu_31b9a7f2_254664cute7productE
	.align		8
        /*0060*/ 	.dword	_ZN40_INTERNAL_414d2bbb_4_k_cu_31b9a7f2_254664cute1_E
	.align		8
        /*0068*/ 	.dword	$str$22
	.align		8
        /*0070*/ 	.dword	$str$23


//--------------------- .text._ZN7cutlass13device_kernelINS_4gemm6kernel13GemmUniversalIN4cute5tupleIJiiiiEEENS1_10collective13CollectiveMmaINS1_34MainloopSm90TmaGmmaWarpSpecializedILi5ENS5_IJNS4_1CILi1EEESB_SB_EEENS1_32KernelTmaWarpSpecializedPingpongEEENS5_IJNSA_ILi64EEENSA_ILi256EEENSA_ILi128EEEEEEaNS5_IJlSB_lEEEaSJ_NS4_8TiledMMAINS4_8MMA_AtomIJNS4_4SM904GMMA27MMA_64x256x32_S32S8S8_SS_TNEEEENS4_6LayoutISC_NS5_IJNSA_ILi0EEESR_SR_EEEEENS5_IJNS4_10UnderscoreESU_SU_EEEEENS4_13SM90_TMA_LOADENS4_14ComposedLayoutINS4_7SwizzleILi3ELi4ELi3EEENS4_18smem_ptr_flag_bitsILi8EEENSQ_INS5_IJNSA_ILi8EEESH_EEENS5_IJSH_SB_EEEEEEEvNS4_8identityESX_S17_vS18_EENS_8epilogue10collective6detail29Sm90TmaWarpSpecializedAdapterINS1B_15DefaultEpilogueIaSJ_SJ_NS1A_6thread17LinearCombinationIaLi1EiiLNS1F_9ScaleType4KindE0ELNS_15FloatRoundStyleE2EaEENS1_15EpilogueDefaultEEEEEvvEEEEvNT_6ParamsE --------------------------
	.section	.text._ZN7cutlass13device_kernelINS_4gemm6kernel13GemmUniversalIN4cute5tupleIJiiiiEEENS1_10collective13CollectiveMmaINS1_34MainloopSm90TmaGmmaWarpSpecializedILi5ENS5_IJNS4_1CILi1EEESB_SB_EEENS1_32KernelTmaWarpSpecializedPingpongEEENS5_IJNSA_ILi64EEENSA_ILi256EEENSA_ILi128EEEEEEaNS5_IJlSB_lEEEaSJ_NS4_8TiledMMAINS4_8MMA_AtomIJNS4_4SM904GMMA27MMA_64x256x32_S32S8S8_SS_TNEEEENS4_6LayoutISC_NS5_IJNSA_ILi0EEESR_SR_EEEEENS5_IJNS4_10UnderscoreESU_SU_EEEEENS4_13SM90_TMA_LOADENS4_14ComposedLayoutINS4_7SwizzleILi3ELi4ELi3EEENS4_18smem_ptr_flag_bitsILi8EEENSQ_INS5_IJNSA_ILi8EEESH_EEENS5_IJSH_SB_EEEEEEEvNS4_8identityESX_S17_vS18_EENS_8epilogue10collective6detail29Sm90TmaWarpSpecializedAdapterINS1B_15DefaultEpilogueIaSJ_SJ_NS1A_6thread17LinearCombinationIaLi1EiiLNS1F_9ScaleType4KindE0ELNS_15FloatRoundStyleE2EaEENS1_15EpilogueDefaultEEEEEvvEEEEvNT_6ParamsE,"ax",@progbits
	.align	128
.text._ZN7cutlass13device_kernelINS_4gemm6kernel13GemmUniversalIN4cute5tupleIJiiiiEEENS1_10collective13CollectiveMmaINS1_34MainloopSm90TmaGmmaWarpSpecializedILi5ENS5_IJNS4_1CILi1EEESB_SB_EEENS1_32KernelTmaWarpSpecializedPingpongEEENS5_IJNSA_ILi64EEENSA_ILi256EEENSA_ILi128EEEEEEaNS5_IJlSB_lEEEaSJ_NS4_8TiledMMAINS4_8MMA_AtomIJNS4_4SM904GMMA27MMA_64x256x32_S32S8S8_SS_TNEEEENS4_6LayoutISC_NS5_IJNSA_ILi0EEESR_SR_EEEEENS5_IJNS4_10UnderscoreESU_SU_EEEEENS4_13SM90_TMA_LOADENS4_14ComposedLayoutINS4_7SwizzleILi3ELi4ELi3EEENS4_18smem_ptr_flag_bitsILi8EEENSQ_INS5_IJNSA_ILi8EEESH_EEENS5_IJSH_SB_EEEEEEEvNS4_8identityESX_S17_vS18_EENS_8epilogue10collective6detail29Sm90TmaWarpSpecializedAdapterINS1B_15DefaultEpilogueIaSJ_SJ_NS1A_6thread17LinearCombinationIaLi1EiiLNS1F_9ScaleType4KindE0ELNS_15FloatRoundStyleE2EaEENS1_15EpilogueDefaultEEEEEvvEEEEvNT_6ParamsE:
        .type           _ZN7cutlass13device_kernelINS_4gemm6kernel13GemmUniversalIN4cute5tupleIJiiiiEEENS1_10collective13CollectiveMmaINS1_34MainloopSm90TmaGmmaWarpSpecializedILi5ENS5_IJNS4_1CILi1EEESB_SB_EEENS1_32KernelTmaWarpSpecializedPingpongEEENS5_IJNSA_ILi64EEENSA_ILi256EEENSA_ILi128EEEEEEaNS5_IJlSB_lEEEaSJ_NS4_8TiledMMAINS4_8MMA_AtomIJNS4_4SM904GMMA27MMA_64x256x32_S32S8S8_SS_TNEEEENS4_6LayoutISC_NS5_IJNSA_ILi0EEESR_SR_EEEEENS5_IJNS4_10UnderscoreESU_SU_EEEEENS4_13SM90_TMA_LOADENS4_14ComposedLayoutINS4_7SwizzleILi3ELi4ELi3EEENS4_18smem_ptr_flag_bitsILi8EEENSQ_INS5_IJNSA_ILi8EEESH_EEENS5_IJSH_SB_EEEEEEEvNS4_8identityESX_S17_vS18_EENS_8epilogue10collective6detail29Sm90TmaWarpSpecializedAdapterINS1B_15DefaultEpilogueIaSJ_SJ_NS1A_6thread17LinearCombinationIaLi1EiiLNS1F_9ScaleType4KindE0ELNS_15FloatRoundStyleE2EaEENS1_15EpilogueDefaultEEEEEvvEEEEvNT_6ParamsE,@function
        .size           _ZN7cutlass13device_kernelINS_4gemm6kernel13GemmUniversalIN4cute5tupleIJiiiiEEENS1_10collective13CollectiveMmaINS1_34MainloopSm90TmaGmmaWarpSpecializedILi5ENS5_IJNS4_1CILi1EEESB_SB_EEENS1_32KernelTmaWarpSpecializedPingpongEEENS5_IJNSA_ILi64EEENSA_ILi256EEENSA_ILi128EEEEEEaNS5_IJlSB_lEEEaSJ_NS4_8TiledMMAINS4_8MMA_AtomIJNS4_4SM904GMMA27MMA_64x256x32_S32S8S8_SS_TNEEEENS4_6LayoutISC_NS5_IJNSA_ILi0EEESR_SR_EEEEENS5_IJNS4_10UnderscoreESU_SU_EEEEENS4_13SM90_TMA_LOADENS4_14ComposedLayoutINS4_7SwizzleILi3ELi4ELi3EEENS4_18smem_ptr_flag_bitsILi8EEENSQ_INS5_IJNSA_ILi8EEESH_EEENS5_IJSH_SB_EEEEEEEvNS4_8identityESX_S17_vS18_EENS_8epilogue10collective6detail29Sm90TmaWarpSpecializedAdapterINS1B_15DefaultEpilogueIaSJ_SJ_NS1A_6thread17LinearCombinationIaLi1EiiLNS1F_9ScaleType4KindE0ELNS_15FloatRoundStyleE2EaEENS1_15EpilogueDefaultEEEEEvvEEEEvNT_6ParamsE,(.L_x_331 - _ZN7cutlass13device_kernelINS_4gemm6kernel13GemmUniversalIN4cute5tupleIJiiiiEEENS1_10collective13CollectiveMmaINS1_34MainloopSm90TmaGmmaWarpSpecializedILi5ENS5_IJNS4_1CILi1EEESB_SB_EEENS1_32KernelTmaWarpSpecializedPingpongEEENS5_IJNSA_ILi64EEENSA_ILi256EEENSA_ILi128EEEEEEaNS5_IJlSB_lEEEaSJ_NS4_8TiledMMAINS4_8MMA_AtomIJNS4_4SM904GMMA27MMA_64x256x32_S32S8S8_SS_TNEEEENS4_6LayoutISC_NS5_IJNSA_ILi0EEESR_SR_EEEEENS5_IJNS4_10UnderscoreESU_SU_EEEEENS4_13SM90_TMA_LOADENS4_14ComposedLayoutINS4_7SwizzleILi3ELi4ELi3EEENS4_18smem_ptr_flag_bitsILi8EEENSQ_INS5_IJNSA_ILi8EEESH_EEENS5_IJSH_SB_EEEEEEEvNS4_8identityESX_S17_vS18_EENS_8epilogue10collective6detail29Sm90TmaWarpSpecializedAdapterINS1B_15DefaultEpilogueIaSJ_SJ_NS1A_6thread17LinearCombinationIaLi1EiiLNS1F_9ScaleType4KindE0ELNS_15FloatRoundStyleE2EaEENS1_15EpilogueDefaultEEEEEvvEEEEvNT_6ParamsE)
        .other          _ZN7cutlass13device_kernelINS_4gemm6kernel13GemmUniversalIN4cute5tupleIJiiiiEEENS1_10collective13CollectiveMmaINS1_34MainloopSm90TmaGmmaWarpSpecializedILi5ENS5_IJNS4_1CILi1EEESB_SB_EEENS1_32KernelTmaWarpSpecializedPingpongEEENS5_IJNSA_ILi64EEENSA_ILi256EEENSA_ILi128EEEEEEaNS5_IJlSB_lEEEaSJ_NS4_8TiledMMAINS4_8MMA_AtomIJNS4_4SM904GMMA27MMA_64x256x32_S32S8S8_SS_TNEEEENS4_6LayoutISC_NS5_IJNSA_ILi0EEESR_SR_EEEEENS5_IJNS4_10UnderscoreESU_SU_EEEEENS4_13SM90_TMA_LOADENS4_14ComposedLayoutINS4_7SwizzleILi3ELi4ELi3EEENS4_18smem_ptr_flag_bitsILi8EEENSQ_INS5_IJNSA_ILi8EEESH_EEENS5_IJSH_SB_EEEEEEEvNS4_8identityESX_S17_vS18_EENS_8epilogue10collective6detail29Sm90TmaWarpSpecializedAdapterINS1B_15DefaultEpilogueIaSJ_SJ_NS1A_6thread17LinearCombinationIaLi1EiiLNS1F_9ScaleType4KindE0ELNS_15FloatRoundStyleE2EaEENS1_15EpilogueDefaultEEEEEvvEEEEvNT_6ParamsE,@"STO_CUDA_ENTRY STV_DEFAULT"
_ZN7cutlass13device_kernelINS_4gemm6kernel13GemmUniversalIN4cute5tupleIJiiiiEEENS1_10collective13CollectiveMmaINS1_34MainloopSm90TmaGmmaWarpSpecializedILi5ENS5_IJNS4_1CILi1EEESB_SB_EEENS1_32KernelTmaWarpSpecializedPingpongEEENS5_IJNSA_ILi64EEENSA_ILi256EEENSA_ILi128EEEEEEaNS5_IJlSB_lEEEaSJ_NS4_8TiledMMAINS4_8MMA_AtomIJNS4_4SM904GMMA27MMA_64x256x32_S32S8S8_SS_TNEEEENS4_6LayoutISC_NS5_IJNSA_ILi0EEESR_SR_EEEEENS5_IJNS4_10UnderscoreESU_SU_EEEEENS4_13SM90_TMA_LOADENS4_14ComposedLayoutINS4_7SwizzleILi3ELi4ELi3EEENS4_18smem_ptr_flag_bitsILi8EEENSQ_INS5_IJNSA_ILi8EEESH_EEENS5_IJSH_SB_EEEEEEEvNS4_8identityESX_S17_vS18_EENS_8epilogue10collective6detail29Sm90TmaWarpSpecializedAdapterINS1B_15DefaultEpilogueIaSJ_SJ_NS1A_6thread17LinearCombinationIaLi1EiiLNS1F_9ScaleType4KindE0ELNS_15FloatRoundStyleE2EaEENS1_15EpilogueDefaultEEEEEvvEEEEvNT_6ParamsE:
[----:B------:R-:W0:Y:S02]  /*0000*/  LDC R1, c[0x0][0x28] ;  /* 0x00000a00ff017b82 */ /* 0x000e240000000800 */
[----:B0-----:R-:W-:Y:S01]  /*0010*/  VIADD R1, R1, 0xfffffff8 ;  /* 0xfffffff801017836 */ /* 0x001fe20000000000 */
[----:B------:R-:W0:Y:S01]  /*0020*/  S2R R4, SR_TID.X ;  /* 0x0000000000047919 */ /* 0x000e220000002100 */
[----:B------:R-:W-:Y:S01]  /*0030*/  ELECT P0, URZ, PT ;  /* 0x00000000003f782f */ /* 0x000fe20003800000 */
[----:B------:R-:W-:Y:S01]  /*0040*/  BSSY B0, `(.L_x_0) ;  /* 0x000000f000007945 */ /* 0x000fe20003800000 */
[--C-:B0-----:R-:W-:Y:S02]  /*0050*/  SHF.R.U32.HI R0, RZ, 0x5, R4.reuse ;  /* 0x00000005ff007819 */ /* 0x101fe40000011604 */
[----:B------:R-:W-:-:S03]  /*0060*/  SHF.R.U32.HI R5, RZ, 0x7, R4 ;  /* 0x00000007ff057819 */ /* 0x000fc60000011604 */
[----:B------:R-:W0:Y:S04]  /*0070*/  SHFL.IDX PT, R2, R0, RZ, 0x1f ;  /* 0x00001fff00027589 */ /* 0x000e2800000e0000 */
[----:B------:R1:W2:Y:S01]  /*0080*/  SHFL.IDX PT, R8, R5, RZ, 0x1f ;  /* 0x00001fff05087589 */ /* 0x0002a200000e0000 */
[----:B0-----:R-:W-:-:S13]  /*0090*/  ISETP.NE.OR P0, PT, R2, RZ, !P0 ;  /* 0x000000ff0200720c */ /* 0x001fda0004705670 */
[----:B-12---:R-:W-:Y:S05]  /*00a0*/  @P0 BRA `(.L_x_1) ;  /* 0x0000000000200947 */ /* 0x006fea0003800000 */
[----:B------:R-:W-:Y:S02]  /*00b0*/  ULDC.64 UR4, c[0x0][0x198] ;  /* 0x0000660000047ab9 */ /* 0x000fe40000000a00 */
[----:B------:R-:W-:Y:S02]  /*00c0*/  UIADD3 UR6, UP0, UR4, 0xf0, URZ ;  /* 0x000000f004067890 */ /* 0x000fe4000ff1e03f */
[----:B------:R-:W-:Y:S02]  /*00d0*/  UIADD3 UR4, UP1, UR4, 0x1f0, URZ ;  /* 0x000001f004047890 */ /* 0x000fe4000ff3e03f */
[----:B------:R-:W-:Y:S02]  /*00e0*/  UIADD3.X UR7, URZ, UR5, URZ, UP0, !UPT ;  /* 0x000000053f077290 */ /* 0x000fe400087fe43f */
[----:B------:R-:W-:-:S07]  /*00f0*/  UIADD3.X UR5, URZ, UR5, URZ, UP1, !UPT ;  /* 0x000000053f057290 */ /* 0x000fce0008ffe43f */
[----:B------:R0:W-:Y:S02]  /*0100*/  UTMACCTL.PF [UR6] ;  /* 0x00000000060079b9 */ /* 0x0001e40008040000 */
[----:B------:R0:W-:Y:S02]  /*0110*/  UTMACCTL.PF [UR4] ;  /* 0x00000000040079b9 */ /* 0x0001e40008040000 */
[----:B0-----:R-:W-:Y:S01]  /*0120*/  NOP ;  /* 0x0000000000007918 */ /* 0x001fe20000000000 */
.L_x_1:
[----:B------:R-:W-:Y:S05]  /*0130*/  BSYNC B0 ;  /* 0x0000000000007941 */ /* 0x000fea0003800000 */
.L_x_0:
[----:B------:R-:W0:Y:S02]  /*0140*/  SHFL.IDX PT, R3, R0, RZ, 0x1f ;  /* 0x00001fff00037589 */ /* 0x000e2400000e0000 */
[----:B0-----:R-:W-:-:S13]  /*0150*/  ISETP.NE.AND P0, PT, R3, RZ, PT ;  /* 0x000000ff0300720c */ /* 0x001fda0003f05270 */
[----:B------:R-:W-:Y:S05]  /*0160*/  @P0 BRA `(.L_x_2) ;  /* 0x0000000000600947 */ /* 0x000fea0003800000 */
[----:B------:R-:W0:Y:S01]  /*0170*/  S2UR UR8, SR_CgaCtaId ;  /* 0x00000000000879c3 */ /* 0x000e220000008800 */
[----:B------:R-:W-:Y:S01]  /*0180*/  UMOV UR4, 0x400 ;  /* 0x0000040000047882 */ /* 0x000fe20000000000 */
[----:B------:R-:W-:Y:S01]  /*0190*/  UMOV UR5, 0x1 ;  /* 0x0000000100057882 */ /* 0x000fe20000000000 */
[----:B------:R-:W-:Y:S01]  /*01a0*/  UMOV UR6, 0x80 ;  /* 0x0000008000067882 */ /* 0x000fe20000000000 */
[----:B------:R-:W-:Y:S01]  /*01b0*/  ELECT P0, URZ, PT ;  /* 0x00000000003f782f */ /* 0x000fe20003800000 */
[----:B------:R-:W-:-:S04]  /*01c0*/  UIADD3 UR6, -UR6, 0x100000, URZ ;  /* 0x0010000006067890 */ /* 0x000fc8000fffe13f */
[----:B------:R-:W-:Y:S02]  /*01d0*/  USHF.L.U32 UR7, UR6, 0xb, URZ ;  /* 0x0000000b06077899 */ /* 0x000fe4000800063f */
[----:B------:R-:W-:Y:S02]  /*01e0*/  USHF.L.U32 UR6, UR6, 0x1, URZ ;  /* 0x0000000106067899 */ /* 0x000fe4000800063f */
[----:B0-----:R-:W-:Y:S02]  /*01f0*/  ULEA UR8, UR8, UR4, 0x18 ;  /* 0x0000000408087291 */ /* 0x001fe4000f8ec03f */
[----:B------:R-:W-:-:S04]  /*0200*/  UIADD3 UR4, -UR5, 0x100000, URZ ;  /* 0x0010000005047890 */ /* 0x000fc8000fffe13f */
[----:B------:R-:W-:Y:S02]  /*0210*/  USHF.L.U32 UR5, UR4, 0xb, URZ ;  /* 0x0000000b04057899 */ /* 0x000fe4000800063f */
[----:B------:R-:W-:Y:S01]  /*0220*/  USHF.L.U32 UR4, UR4, 0x1, URZ ;  /* 0x0000000104047899 */ /* 0x000fe2000800063f */
[----:B------:R-:W0:Y:S11]  /*0230*/  FENCE.VIEW.ASYNC.S ;  /* 0x00000000000073c6 */ /* 0x000e360000000000 */
[----:B0-----:R0:W1:Y:S01]  /*0240*/  SYNCS.EXCH.64 URZ, [UR8], UR4 ;  /* 0x00000004083f75b2 */ /* 0x0010620008000100 */
[----:B------:R0:W2:Y:S01]  /*0250*/  SYNCS.EXCH.64 URZ, [UR8+0x28], UR6 ;  /* 0x00002806083f75b2 */ /* 0x0000a20008000100 */
[----:B------:R0:W3:Y:S01]  /*0260*/  SYNCS.EXCH.64 URZ, [UR8+0x8], UR4 ;  /* 0x00000804083f75b2 */ /* 0x0000e20008000100 */
[----:B------:R0:W4:Y:S01]  /*0270*/  SYNCS.EXCH.64 URZ, [UR8+0x30], UR6 ;  /* 0x00003006083f75b2 */ /* 0x0001220008000100 */
[----:B------:R0:W0:Y:S01]  /*0280*/  SYNCS.EXCH.64 URZ, [UR8+0x10], UR4 ;  /* 0x00001004083f75b2 */ /* 0x0000220008000100 */
[----:B------:R0:W0:Y:S01]  /*0290*/  SYNCS.EXCH.64 URZ, [UR8+0x38], UR6 ;  /* 0x00003806083f75b2 */ /* 0x0000220008000100 */
[----:B------:R0:W0:Y:S01]  /*02a0*/  SYNCS.EXCH.64 URZ, [UR8+0x18], UR4 ;  /* 0x00001804083f75b2 */ /* 0x0000220008000100 */
[----:B------:R0:W0:Y:S01]  /*02b0*/  SYNCS.EXCH.64 URZ, [UR8+0x40], UR6 ;  /* 0x00004006083f75b2 */ /* 0x0000220008000100 */
[----:B------:R0:W0:Y:S01]  /*02c0*/  SYNCS.EXCH.64 URZ, [UR8+0x20], UR4 ;  /* 0x00002004083f75b2 */ /* 0x0000220008000100 */
[----:B------:R0:W0:Y:S01]  /*02d0*/  SYNCS.EXCH.64 URZ, [UR8+0x48], UR6 ;  /* 0x00004806083f75b2 */ /* 0x0000220008000100 */
[----:B------:R-:W-:Y:S01]  /*02e0*/  NOP ;  /* 0x0000000000007918 */ /* 0x000fe20000000000 */
.L_x_2:
[----:B------:R-:W5:Y:S01]  /*02f0*/  SHFL.IDX PT, R6, R0, RZ, 0x1f ;  /* 0x00001fff00067589 */ /* 0x000f6200000e0000 */
[----:B------:R-:W-:Y:S01]  /*0300*/  ELECT P0, URZ, PT ;  /* 0x00000000003f782f */ /* 0x000fe20003800000 */
[----:B------:R-:W-:Y:S01]  /*0310*/  NOP ;  /* 0x0000000000007918 */ /* 0x000fe20000000000 */
[----:B------:R-:W-:Y:S01]  /*0320*/  ELECT P1, URZ, PT ;  /* 0x00000000003f782f */ /* 0x000fe20003820000 */
[----:B------:R-:W1:Y:S01]  /*0330*/  SHFL.IDX PT, R3, R0, RZ, 0x1f ;  /* 0x00001fff00037589 */ /* 0x000e6200000e0000 */
[----:B0-----:R-:W-:Y:S01]  /*0340*/  UMOV UR4, 0x20 ;  /* 0x0000002000047882 */ /* 0x001fe20000000000 */
[----:B------:R-:W-:Y:S01]  /*0350*/  UMOV UR11, 0x80 ;  /* 0x00000080000b7882 */ /* 0x000fe20000000000 */
[----:B------:R-:W-:Y:S01]  /*0360*/  NOP ;  /* 0x0000000000007918 */ /* 0x000fe20000000000 */
[C---:B------:R-:W-:Y:S01]  /*0370*/  VIADD R33, R8.reuse, 0xffffffff ;  /* 0xffffffff08217836 */ /* 0x040fe20000000000 */
[----:B------:R-:W0:Y:S01]  /*0380*/  SHFL.IDX PT, R5, R5, RZ, 0x1f ;  /* 0x00001fff05057589 */ /* 0x000e2200000e0000 */
[----:B------:R-:W-:Y:S01]  /*0390*/  ULDC.64 UR36, c[0x0][0x208] ;  /* 0x0000820000247ab9 */ /* 0x000fe20000000a00 */
[----:B------:R-:W-:-:S02]  /*03a0*/  ISETP.NE.AND P2, PT, R8, RZ, PT ;  /* 0x000000ff0800720c */ /* 0x000fc40003f45270 */
[----:B------:R-:W-:Y:S02]  /*03b0*/  ISETP.GE.U32.AND P3, PT, R33, 0x2, PT ;  /* 0x000000022100780c */ /* 0x000fe40003f66070 */
[----:B-----5:R-:W-:Y:S02]  /*03c0*/  ISETP.NE.OR P0, PT, R6, RZ, !P0 ;  /* 0x000000ff0600720c */ /* 0x020fe40004705670 */
[----:B-1----:R-:W-:Y:S02]  /*03d0*/  ISETP.NE.OR P1, PT, R3, RZ, !P1 ;  /* 0x000000ff0300720c */ /* 0x002fe40004f25670 */
[----:B------:R-:W-:-:S04]  /*03e0*/  SHF.R.S32.HI R3, RZ, 0x1f, R2 ;  /* 0x0000001fff037819 */ /* 0x000fc80000011402 */
[----:B------:R-:W-:-:S05]  /*03f0*/  LEA.HI R3, R3, R2, RZ, 0x2 ;  /* 0x0000000203037211 */ /* 0x000fca00078f10ff */
[----:B------:R-:W-:Y:S01]  /*0400*/  VOTEU.ALL UP0, P0 ;  /* 0x00000000003f7886 */ /* 0x000fe20000000000 */
[----:B------:R-:W-:Y:S01]  /*0410*/  LOP3.LUT R3, R3, 0xfffffffc, RZ, 0xc0, !PT ;  /* 0xfffffffc03037812 */ /* 0x000fe200078ec0ff */
[----:B------:R-:W-:-:S03]  /*0420*/  VOTEU.ALL UP1, P1 ;  /* 0x00000000003f7886 */ /* 0x000fc60000820000 */
[----:B------:R-:W1:Y:S01]  /*0430*/  @!UP0 S2UR UR7, SR_CgaCtaId ;  /* 0x00000000000789c3 */ /* 0x000e620000008800 */
[----:B------:R-:W-:Y:S01]  /*0440*/  @!UP0 UMOV UR6, 0x400 ;  /* 0x0000040000068882 */ /* 0x000fe20000000000 */
[----:B------:R-:W-:-:S04]  /*0450*/  @!UP0 UIADD3 UR4, -UR4, 0x100000, URZ ;  /* 0x0010000004048890 */ /* 0x000fc8000fffe13f */
[----:B------:R-:W-:Y:S02]  /*0460*/  @!UP0 USHF.L.U32 UR5, UR4, 0xb, URZ ;  /* 0x0000000b04058899 */ /* 0x000fe4000800063f */
[----:B------:R-:W-:Y:S01]  /*0470*/  @!UP0 USHF.L.U32 UR4, UR4, 0x1, URZ ;  /* 0x0000000104048899 */ /* 0x000fe2000800063f */
[----:B------:R-:W-:Y:S01]  /*0480*/  IMAD.IADD R0, R2, 0x1, -R3 ;  /* 0x0000000102007824 */ /* 0x000fe200078e0a03 */
[----:B------:R-:W-:Y:S01]  /*0490*/  @!UP1 UMOV UR9, 0x400 ;  /* 0x0000040000099882 */ /* 0x000fe20000000000 */
[----:B------:R-:W-:Y:S01]  /*04a0*/  VOTEU.ALL UP2, P1 ;  /* 0x00000000003f7886 */ /* 0x000fe20000840000 */
[----:B------:R-:W-:Y:S01]  /*04b0*/  VOTEU.ALL UP3, P1 ;  /* 0x00000000003f7886 */ /* 0x000fe20000860000 */
[----:B------:R-:W-:Y:S01]  /*04c0*/  VOTEU.ALL UP4, P1 ;  /* 0x00000000003f7886 */ /* 0x000fe20000880000 */
[----:B------:R-:W5:Y:S01]  /*04d0*/  @!UP1 S2UR UR10, SR_CgaCtaId ;  /* 0x00000000000a99c3 */ /* 0x000f620000008800 */
[----:B------:R-:W-:Y:S01]  /*04e0*/  VOTEU.ALL UP5, P1 ;  /* 0x00000000003f7886 */ /* 0x000fe200008a0000 */
[----:B------:R-:W-:-:S04]  /*04f0*/  SHF.R.S32.HI R3, RZ, 0x1f, R4 ;  /* 0x0000001fff037819 */ /* 0x000fc80000011404 */
[----:B------:R-:W-:-:S04]  /*0500*/  LEA.HI R3, R3, R4, RZ, 0x7 ;  /* 0x0000000403037211 */ /* 0x000fc800078f38ff */
[----:B------:R-:W-:-:S05]  /*0510*/  LOP3.LUT R3, R3, 0xffffff80, RZ, 0xc0, !PT ;  /* 0xffffff8003037812 */ /* 0x000fca00078ec0ff */
[----:B------:R-:W-:Y:S01]  /*0520*/  IMAD.IADD R3, R4, 0x1, -R3 ;  /* 0x0000000104037824 */ /* 0x000fe200078e0a03 */
[----:B-1----:R-:W-:Y:S02]  /*0530*/  @!UP0 ULEA UR8, UR7, UR6, 0x18 ;  /* 0x0000000607088291 */ /* 0x002fe4000f8ec03f */
[----:B------:R-:W-:-:S04]  /*0540*/  @!UP1 UIADD3 UR6, -UR11, 0x100000, URZ ;  /* 0x001000000b069890 */ /* 0x000fc8000fffe13f */
[----:B------:R-:W-:Y:S02]  /*0550*/  @!UP1 USHF.L.U32 UR7, UR6, 0xb, URZ ;  /* 0x0000000b06079899 */ /* 0x000fe4000800063f */
[----:B------:R-:W-:Y:S01]  /*0560*/  @!UP1 USHF.L.U32 UR6, UR6, 0x1, URZ ;  /* 0x0000000106069899 */ /* 0x000fe2000800063f */
[----:B------:R-:W-:Y:S01]  /*0570*/  VOTEU.ALL UP0, P0 ;  /* 0x00000000003f7886 */ /* 0x000fe20000000000 */
[----:B-----5:R-:W-:Y:S01]  /*0580*/  @!UP1 ULEA UR9, UR10, UR9, 0x18 ;  /* 0x000000090a099291 */ /* 0x020fe2000f8ec03f */
[----:B------:R-:W-:Y:S02]  /*0590*/  VOTEU.ALL UP1, P0 ;  /* 0x00000000003f7886 */ /* 0x000fe40000020000 */
[----:B------:R-:W-:Y:S01]  /*05a0*/  ULDC.64 UR10, c[0x0][0x598] ;  /* 0x00016600000a7ab9 */ /* 0x000fe20000000a00 */
[----:B------:R-:W-:Y:S01]  /*05b0*/  ISETP.NE.AND P0, PT, R0, 0x3, PT ;  /* 0x000000030000780c */ /* 0x000fe20003f05270 */
[----:B------:R-:W1:Y:S02]  /*05c0*/  FENCE.VIEW.ASYNC.S ;  /* 0x00000000000073c6 */ /* 0x000e640000000000 */
[----:B-1----:R1:W2:Y:S01]  /*05d0*/  @!UP0 SYNCS.EXCH.64 URZ, [UR8+0x80], UR4 ;  /* 0x00008004083f85b2 */ /* 0x0022a20008000100 */
[----:B------:R-:W-:-:S02]  /*05e0*/  ISETP.NE.U32.AND P1, PT, RZ, UR10, PT ;  /* 0x0000000aff007c0c */ /* 0x000fc4000bf25070 */
[----:B------:R-:W-:Y:S02]  /*05f0*/  ISETP.EQ.OR P0, PT, R0, RZ, !P0 ;  /* 0x000000ff0000720c */ /* 0x000fe40004702670 */
[----:B------:R-:W-:Y:S02]  /*0600*/  ISETP.NE.AND.EX P1, PT, RZ, UR11, PT, P1 ;  /* 0x0000000bff007c0c */ /* 0x000fe4000bf25310 */
[----:B------:R-:W-:-:S04]  /*0610*/  ISETP.EQ.AND P0, PT, R8, RZ, P0 ;  /* 0x000000ff0800720c */ /* 0x000fc80000702270 */
[----:B------:R-:W-:-:S04]  /*0620*/  SEL R16, RZ, 0x1, !P0 ;  /* 0x00000001ff107807 */ /* 0x000fc80004000000 */
[----:B------:R-:W-:Y:S01]  /*0630*/  SEL R16, R16, 0x2, P3 ;  /* 0x0000000210107807 */ /* 0x000fe20001800000 */
[----:B------:R1:W2:Y:S01]  /*0640*/  @!UP1 SYNCS.EXCH.64 URZ, [UR8+0x88], UR4 ;  /* 0x00008804083f95b2 */ /* 0x0002a20008000100 */
[----:B------:R-:W-:Y:S01]  /*0650*/  NOP ;  /* 0x0000000000007918 */ /* 0x000fe20000000000 */
[----:B------:R1:W2:Y:S01]  /*0660*/  @!UP2 SYNCS.EXCH.64 URZ, [UR9+0x60], UR6 ;  /* 0x00006006093fa5b2 */ /* 0x0002a20008000100 */
[----:B------:R1:W2:Y:S01]  /*0670*/  @!UP3 SYNCS.EXCH.64 URZ, [UR9+0x68], UR6 ;  /* 0x00006806093fb5b2 */ /* 0x0002a20008000100 */
[----:B------:R1:W2:Y:S01]  /*0680*/  @!UP4 SYNCS.EXCH.64 URZ, [UR9+0x70], UR6 ;  /* 0x00007006093fc5b2 */ /* 0x0002a20008000100 */
[----:B------:R1:W2:Y:S01]  /*0690*/  @!UP5 SYNCS.EXCH.64 URZ, [UR9+0x78], UR6 ;  /* 0x00007806093fd5b2 */ /* 0x0002a20008000100 */
[----:B------:R-:W-:Y:S01]  /*06a0*/  NOP ;  /* 0x0000000000007918 */ /* 0x000fe20000000000 */
[----:B--234-:R-:W-:Y:S06]  /*06b0*/  BAR.SYNC.DEFER_BLOCKING 0x0 ;  /* 0x0000000000007b1d */ /* 0x01cfec0000010000 */
[----:B01----:R-:W-:Y:S05]  /*06c0*/  @!P1 BRA `(.L_x_3) ;  /* 0x00000000001c9947 */ /* 0x003fea0003800000 */
[----:B------:R-:W0:Y:S02]  /*06d0*/  LDC.64 R6, c[0x0][0x598] ;  /* 0x00016600ff067b82 */ /* 0x000e240000000a00 */
[----:B0-----:R-:W2:Y:S02]  /*06e0*/  LDG.E.64 R6, desc[UR36][R6.64] ;  /* 0x0000002406067981 */ /* 0x001ea4000c1e1b00 */
[----:B--2---:R-:W-:-:S04]  /*06f0*/  ISETP.NE.U32.AND P0, PT, R6, RZ, PT ;  /* 0x000000ff0600720c */ /* 0x004fc80003f05070 */
[----:B------:R-:W-:-:S13]  /*0700*/  ISETP.NE.AND.EX P0, PT, R7, RZ, PT, P0 ;  /* 0x000000ff0700720c */ /* 0x000fda0003f05300 */
[----:B------:R-:W-:Y:S05]  /*0710*/  @!P0 BRA `(.L_x_3) ;  /* 0x0000000000088947 */ /* 0x000fea0003800000 */
[----:B------:R1:W5:Y:S01]  /*0720*/  LD.E R153, desc[UR36][R6.64] ;  /* 0x0000002406997980 */ /* 0x000362000c101900 */
[----:B------:R-:W-:Y:S05]  /*0730*/  BRA `(.L_x_4) ;  /* 0x0000000000247947 */ /* 0x000fea0003800000 */
.L_x_3:
[----:B------:R-:W-:Y:S02]  /*0740*/  ULDC.64 UR4, c[0x0][0x588] ;  /* 0x0001620000047ab9 */ /* 0x000fe40000000a00 */
[----:B------:R-:W-:-:S04]  /*0750*/  ISETP.NE.U32.AND P0, PT, RZ, UR4, PT ;  /* 0x00000004ff007c0c */ /* 0x000fc8000bf05070 */
[----:B------:R-:W-:-:S13]  /*0760*/  ISETP.NE.AND.EX P0, PT, RZ, UR5, PT, P0 ;  /* 0x00000005ff007c0c */ /* 0x000fda000bf05300 */
[----:B------:R-:W-:Y:S05]  /*0770*/  @!P0 BRA `(.L_x_5) ;  /* 0x00000000000c8947 */ /* 0x000fea0003800000 */
[----:B------:R-:W0:Y:S02]  /*0780*/  LDC.64 R6, c[0x0][0x588] ;  /* 0x00016200ff067b82 */ /* 0x000e240000000a00 */
[----:B0-----:R0:W5:Y:S01]  /*0790*/  LDG.E R153, desc[UR36][R6.64] ;  /* 0x0000002406997981 */ /* 0x001162000c1e1900 */
[----:B------:R-:W-:Y:S05]  /*07a0*/  BRA `(.L_x_4) ;  /* 0x0000000000087947 */ /* 0x000fea0003800000 */
.L_x_5:
[----:B------:R-:W-:Y:S02]  /*07b0*/  ULDC UR4, c[0x0][0x580] ;  /* 0x0001600000047ab9 */ /* 0x000fe40000000800 */
[----:B------:R-:W-:-:S07]  /*07c0*/  IMAD.U32 R153, RZ, RZ, UR4 ;  /* 0x00000004ff997e24 */ /* 0x000fce000f8e00ff */
.L_x_4:
[----:B------:R-:W-:Y:S02]  /*07d0*/  ULDC.64 UR4, c[0x0][0x5a0] ;  /* 0x0001680000047ab9 */ /* 0x000fe40000000a00 */
[----:B------:R-:W-:-:S04]  /*07e0*/  ISETP.NE.U32.AND P0, PT, RZ, UR4, PT ;  /* 0x00000004ff007c0c */ /* 0x000fc8000bf05070 */
[----:B------:R-:W-:-:S13]  /*07f0*/  ISETP.NE.AND.EX P0, PT, RZ, UR5, PT, P0 ;  /* 0x00000005ff007c0c */ /* 0x000fda000bf05300 */
[----:B------:R-:W-:Y:S05]  /*0800*/  @!P0 BRA `(.L_x_6) ;  /* 0x00000000001c8947 */ /* 0x000fea0003800000 */
[----:B01----:R-:W0:Y:S02]  /*0810*/  LDC.64 R6, c[0x0][0x5a0] ;  /* 0x00016800ff067b82 */ /* 0x003e240000000a00 */
[----:B0-----:R-:W2:Y:S02]  /*0820*/  LDG.E.64 R6, desc[UR36][R6.64] ;  /* 0x0000002406067981 */ /* 0x001ea4000c1e1b00 */
[----:B--2---:R-:W-:-:S04]  /*0830*/  ISETP.NE.U32.AND P0, PT, R6, RZ, PT ;  /* 0x000000ff0600720c */ /* 0x004fc80003f05070 */
[----:B------:R-:W-:-:S13]  /*0840*/  ISETP.NE.AND.EX P0, PT, R7, RZ, PT, P0 ;  /* 0x000000ff0700720c */ /* 0x000fda0003f05300 */
[----:B------:R-:W-:Y:S05]  /*0850*/  @!P0 BRA `(.L_x_6) ;  /* 0x0000000000088947 */ /* 0x000fea0003800000 */
[----:B------:R3:W5:Y:S01]  /*0860*/  LD.E R152, desc[UR36][R6.64] ;  /* 0x0000002406987980 */ /* 0x000762000c101900 */
[----:B------:R-:W-:Y:S05]  /*0870*/  BRA `(.L_x_7) ;  /* 0x0000000000247947 */ /* 0x000fea0003800000 */
.L_x_6:
[----:B------:R-:W-:Y:S02]  /*0880*/  ULDC.64 UR4, c[0x0][0x590] ;  /* 0x0001640000047ab9 */ /* 0x000fe40000000a00 */
[----:B------:R-:W-:-:S04]  /*0890*/  ISETP.NE.U32.AND P0, PT, RZ, UR4, PT ;  /* 0x00000004ff007c0c */ /* 0x000fc8000bf05070 */
[----:B------:R-:W-:-:S13]  /*08a0*/  ISETP.NE.AND.EX P0, PT, RZ, UR5, PT, P0 ;  /* 0x00000005ff007c0c */ /* 0x000fda000bf05300 */
[----:B------:R-:W-:Y:S05]  /*08b0*/  @!P0 BRA `(.L_x_8) ;  /* 0x00000000000c8947 */ /* 0x000fea0003800000 */
[----:B01----:R-:W0:Y:S02]  /*08c0*/  LDC.64 R6, c[0x0][0x590] ;  /* 0x00016400ff067b82 */ /* 0x003e240000000a00 */
[----:B0-----:R2:W5:Y:S01]  /*08d0*/  LDG.E R152, desc[UR36][R6.64] ;  /* 0x0000002406987981 */ /* 0x001562000c1e1900 */
[----:B------:R-:W-:Y:S05]  /*08e0*/  BRA `(.L_x_7) ;  /* 0x0000000000087947 */ /* 0x000fea0003800000 */
.L_x_8:
[----:B------:R-:W-:Y:S02]  /*08f0*/  ULDC UR4, c[0x0][0x584] ;  /* 0x0001610000047ab9 */ /* 0x000fe40000000800 */
[----:B------:R-:W-:-:S07]  /*0900*/  IMAD.U32 R152, RZ, RZ, UR4 ;  /* 0x00000004ff987e24 */ /* 0x000fce000f8e00ff */
.L_x_7:
[----:B------:R-:W4:Y:S01]  /*0910*/  LDC R2, c[0x0][0x65c] ;  /* 0x00019700ff027b82 */ /* 0x000f220000000800 */
[----:B------:R-:W4:Y:S01]  /*0920*/  S2R R14, SR_CTAID.Y ;  /* 0x00000000000e7919 */ /* 0x000f220000002600 */
[----:B------:R-:W-:Y:S01]  /*0930*/  ULDC UR6, c[0x0][0x28c] ;  /* 0x0000a30000067ab9 */ /* 0x000fe20000000800 */
[----:B------:R-:W-:Y:S01]  /*0940*/  ISETP.NE.AND P0, PT, R8, 0x2, PT ;  /* 0x000000020800780c */ /* 0x000fe20003f05270 */
[----:B------:R-:W-:Y:S01]  /*0950*/  UIADD3 UR6, UR6, 0x7f, URZ ;  /* 0x0000007f06067890 */ /* 0x000fe2000fffe03f */
[----:B0123--:R-:W0:Y:S01]  /*0960*/  S2R R6, SR_CTAID.X ;  /* 0x0000000000067919 */ /* 0x00fe220000002500 */
[----:B------:R-:W-:Y:S01]  /*0970*/  IMAD.MOV.U32 R7, RZ, RZ, RZ ;  /* 0x000000ffff077224 */ /* 0x000fe200078e00ff */
[----:B------:R-:W-:Y:S01]  /*0980*/  UMOV UR38, URZ ;  /* 0x0000003f00267c82 */ /* 0x000fe20008000000 */
[----:B------:R-:W-:Y:S01]  /*0990*/  USHF.R.S32.HI UR7, URZ, 0x1f, UR6 ;  /* 0x0000001f3f077899 */ /* 0x000fe20008011406 */
[----:B------:R-:W-:Y:S01]  /*09a0*/  UMOV UR39, URZ ;  /* 0x0000003f00277c82 */ /* 0x000fe20008000000 */
[----:B------:R-:W-:-:S02]  /*09b0*/  ULDC.64 UR8, c[0x0][0x650] ;  /* 0x0001940000087ab9 */ /* 0x000fc40000000a00 */
[----:B------:R-:W-:-:S04]  /*09c0*/  ULEA.HI UR7, UR7, UR6, URZ, 0x7 ;  /* 0x0000000607077291 */ /* 0x000fc8000f8f383f */
[----:B------:R-:W-:Y:S01]  /*09d0*/  USHF.R.S32.HI UR40, URZ, 0x7, UR7 ;  /* 0x000000073f287899 */ /* 0x000fe20008011407 */
[----:B----4-:R-:W-:-:S13]  /*09e0*/  ISETP.NE.AND P1, PT, R2, 0x1, PT ;  /* 0x000000010200780c */ /* 0x010fda0003f25270 */
[----:B------:R-:W0:Y:S01]  /*09f0*/  @P1 LDC R19, c[0x0][0x10] ;  /* 0x00000400ff131b82 */ /* 0x000e220000000800 */
[----:B------:R-:W-:Y:S02]  /*0a00*/  @P1 IMAD.MOV.U32 R8, RZ, RZ, R14 ;  /* 0x000000ffff081224 */ /* 0x000fe400078e000e */
[----:B------:R-:W-:Y:S02]  /*0a10*/  @P1 IMAD.MOV.U32 R9, RZ, RZ, RZ ;  /* 0x000000ffff091224 */ /* 0x000fe400078e00ff */
[----:B------:R-:W-:-:S03]  /*0a20*/  @P1 IMAD.MOV.U32 R17, RZ, RZ, RZ ;  /* 0x000000ffff111224 */ /* 0x000fc600078e00ff */
[----:B------:R-:W1:Y:S01]  /*0a30*/  @!P1 LDC R11, c[0x0][0xc] ;  /* 0x00000300ff0b9b82 */ /* 0x000e620000000800 */
[----:B------:R-:W-:Y:S01]  /*0a40*/  ULDC UR4, c[0x0][0xc] ;  /* 0x0000030000047ab9 */ /* 0x000fe20000000800 */
[----:B------:R-:W-:Y:S02]  /*0a50*/  ULDC UR5, c[0x0][0x10] ;  /* 0x0000040000057ab9 */ /* 0x000fe40000000800 */
[----:B------:R-:W-:-:S04]  /*0a60*/  UIMAD.WIDE.U32 UR4, UR4, UR5, URZ ;  /* 0x00000005040472a5 */ /* 0x000fc8000f8e003f */
[----:B------:R-:W2:Y:S01]  /*0a70*/  LDC R2, c[0x0][0x14] ;  /* 0x00000500ff027b82 */ /* 0x000ea20000000800 */
[----:B0-----:R-:W-:-:S04]  /*0a80*/  @P1 IMAD.WIDE.U32 R18, R6, R19, R8 ;  /* 0x0000001306121225 */ /* 0x001fc800078e0008 */
[----:B------:R-:W-:Y:S02]  /*0a90*/  @P1 IMAD.IADD R17, R19, 0x1, R17 ;  /* 0x0000000113111824 */ /* 0x000fe400078e0211 */
[----:B-1----:R-:W-:-:S04]  /*0aa0*/  @!P1 IMAD.WIDE.U32 R8, R11, R14, R6 ;  /* 0x0000000e0b089225 */ /* 0x002fc800078e0006 */
[----:B------:R-:W-:Y:S02]  /*0ab0*/  @!P1 IMAD.MOV.U32 R18, RZ, RZ, R8 ;  /* 0x000000ffff129224 */ /* 0x000fe400078e0008 */
[----:B------:R-:W-:Y:S02]  /*0ac0*/  @!P1 IMAD.MOV.U32 R17, RZ, RZ, R9 ;  /* 0x000000ffff119224 */ /* 0x000fe400078e0009 */
[----:B--2---:R-:W-:-:S04]  /*0ad0*/  IMAD.WIDE.U32 R12, R2, UR4, RZ ;  /* 0x00000004020c7c25 */ /* 0x004fc8000f8e00ff */
[----:B------:R-:W-:Y:S01]  /*0ae0*/  IMAD R23, R2, UR5, RZ ;  /* 0x0000000502177c24 */ /* 0x000fe2000f8e02ff */
[----:B------:R0:W-:Y:S03]  /*0af0*/  STL.64 [R1], R12 ;  /* 0x0000000c01007387 */ /* 0x0001e60000100a00 */
[----:B------:R-:W-:Y:S01]  /*0b00*/  IMAD.IADD R23, R13, 0x1, R23 ;  /* 0x000000010d177824 */ /* 0x000fe200078e0217 */
[----:B------:R-:W-:Y:S06]  /*0b10*/  @P0 BRA `(.L_x_9) ;  /* 0x0000000000200947 */ /* 0x000fec0003800000 */
[----:B------:R-:W-:Y:S01]  /*0b20*/  UISETP.GE.U32.AND UP0, UPT, UR40, 0x5, UPT ;  /* 0x000000052800788c */ /* 0x000fe2000bf06070 */
[----:B------:R-:W-:Y:S01]  /*0b30*/  IADD3 R18, P0, R18, R12, RZ ;  /* 0x0000000c12127210 */ /* 0x000fe20007f1e0ff */
[----:B------:R-:W-:Y:S01]  /*0b40*/  UIMAD.WIDE.U32 UR4, UR40, -0x33333333, URZ ;  /* 0xcccccccd280478a5 */ /* 0x000fe2000f8e003f */
[----:B------:R-:W-:-:S03]  /*0b50*/  UMOV UR39, URZ ;  /* 0x0000003f00277c82 */ /* 0x000fc60008000000 */
[----:B------:R-:W-:Y:S01]  /*0b60*/  USHF.R.U32.HI UR4, URZ, 0x2, UR5 ;  /* 0x000000023f047899 */ /* 0x000fe20008011605 */
[----:B------:R-:W-:-:S03]  /*0b70*/  IMAD.X R17, R23, 0x1, R17, P0 ;  /* 0x0000000117117824 */ /* 0x000fc600000e0611 */
[----:B------:R-:W-:Y:S02]  /*0b80*/  UIMAD UR38, UR4, -0x5, UR40 ;  /* 0xfffffffb042678a4 */ /* 0x000fe4000f8e0228 */
[----:B------:R-:W-:-:S12]  /*0b90*/  @UP0 ULOP3.LUT UR39, UR4, 0x1, URZ, 0xc0, !UPT ;  /* 0x0000000104270892 */ /* 0x000fd8000f8ec03f */
.L_x_9:
[----:B------:R-:W-:Y:S01]  /*0ba0*/  ISETP.GE.U32.AND P0, PT, R18, UR8, PT ;  /* 0x0000000812007c0c */ /* 0x000fe2000bf06070 */
[----:B------:R-:W-:Y:S01]  /*0bb0*/  IMAD.MOV.U32 R19, RZ, RZ, -0x1 ;  /* 0xffffffffff137424 */ /* 0x000fe200078e00ff */
[----:B------:R-:W-:Y:S01]  /*0bc0*/  PRMT R8, RZ, 0x7610, R8 ;  /* 0x00007610ff087816 */ /* 0x000fe20000000008 */
[----:B------:R-:W-:Y:S01]  /*0bd0*/  IMAD.MOV.U32 R22, RZ, RZ, -0x1 ;  /* 0xffffffffff167424 */ /* 0x000fe200078e00ff */
[----:B------:R-:W-:Y:S01]  /*0be0*/  ISETP.GE.U32.AND.EX P0, PT, R17, UR9, PT, P0 ;  /* 0x0000000911007c0c */ /* 0x000fe2000bf06100 */
[----:B------:R-:W-:-:S12]  /*0bf0*/  IMAD.MOV.U32 R2, RZ, RZ, -0x1 ;  /* 0xffffffffff027424 */ /* 0x000fd800078e00ff */
[----:B------:R-:W-:Y:S05]  /*0c00*/  @P0 BRA `(.L_x_10) ;  /* 0x00000004005c0947 */ /* 0x000fea0003800000 */
[----:B------:R-:W1:Y:S01]  /*0c10*/  LDC.64 R20, c[0x0][0x628] ;  /* 0x00018a00ff147b82 */ /* 0x000e620000000a00 */
[----:B------:R-:W-:Y:S02]  /*0c20*/  IMAD.MOV.U32 R8, RZ, RZ, R18 ;  /* 0x000000ffff087224 */ /* 0x000fe400078e0012 */
[----:B------:R-:W-:-:S05]  /*0c30*/  IMAD.MOV.U32 R9, RZ, RZ, R17 ;  /* 0x000000ffff097224 */ /* 0x000fca00078e0011 */
[----:B------:R-:W2:Y:S08]  /*0c40*/  LDC R2, c[0x0][0x630] ;  /* 0x00018c00ff027b82 */ /* 0x000eb00000000800 */
[----:B------:R-:W3:Y:S01]  /*0c50*/  LDC.64 R24, c[0x0][0x620] ;  /* 0x00018800ff187b82 */ /* 0x000ee20000000a00 */
[----:B-1----:R-:W-:-:S04]  /*0c60*/  ISETP.NE.U32.AND P0, PT, R20, RZ, PT ;  /* 0x000000ff1400720c */ /* 0x002fc80003f05070 */
[----:B------:R-:W-:-:S13]  /*0c70*/  ISETP.NE.AND.EX P0, PT, R21, RZ, PT, P0 ;  /* 0x000000ff1500720c */ /* 0x000fda0003f05300 */
[----:B--23--:R-:W-:Y:S05]  /*0c80*/  @!P0 BRA `(.L_x_11) ;  /* 0x0000000000288947 */ /* 0x00cfea0003800000 */
[----:B0-----:R-:W0:Y:S02]  /*0c90*/  LDC R13, c[0x0][0x634] ;  /* 0x00018d00ff0d7b82 */ /* 0x001e240000000800 */
[----:B0-----:R-:W-:-:S05]  /*0ca0*/  IADD3 R13, P0, R18, R13, RZ ;  /* 0x0000000d120d7210 */ /* 0x001fca0007f1e0ff */
[----:B------:R-:W-:-:S04]  /*0cb0*/  IMAD.X R15, RZ, RZ, R17, P0 ;  /* 0x000000ffff0f7224 */ /* 0x000fc800000e0611 */
[----:B------:R-:W-:-:S04]  /*0cc0*/  IMAD.WIDE.U32 R8, R15, R20, RZ ;  /* 0x000000140f087225 */ /* 0x000fc800078e00ff */
[----:B------:R-:W-:-:S04]  /*0cd0*/  IMAD.WIDE.U32 R10, P0, R13, R21, R8 ;  /* 0x000000150d0a7225 */ /* 0x000fc80007800008 */
[----:B------:R-:W-:-:S04]  /*0ce0*/  IMAD.WIDE.U32 R8, R13, R20, RZ ;  /* 0x000000140d087225 */ /* 0x000fc800078e00ff */
[----:B------:R-:W-:Y:S01]  /*0cf0*/  IMAD.X R13, RZ, RZ, RZ, P0 ;  /* 0x000000ffff0d7224 */ /* 0x000fe200000e06ff */
[----:B------:R-:W-:Y:S01]  /*0d00*/  IADD3 RZ, P0, R9, R10, RZ ;  /* 0x0000000a09ff7210 */ /* 0x000fe20007f1e0ff */
[----:B------:R-:W-:-:S04]  /*0d10*/  IMAD.MOV.U32 R12, RZ, RZ, R11 ;  /* 0x000000ffff0c7224 */ /* 0x000fc800078e000b */
[----:B------:R-:W-:-:S08]  /*0d20*/  IMAD.WIDE.U32.X R8, R15, R21, R12, P0 ;  /* 0x000000150f087225 */ /* 0x000fd000000e040c */
.L_x_11:
[-CC-:B------:R-:W-:Y:S01]  /*0d30*/  SHF.R.U64 R31, R8, R2.reuse, R9.reuse ;  /* 0x00000002081f7219 */ /* 0x180fe20000001209 */
[----:B0-----:R-:W0:Y:S01]  /*0d40*/  LDC R12, c[0x0][0x618] ;  /* 0x00018600ff0c7b82 */ /* 0x001e220000000800 */
[----:B------:R-:W-:Y:S01]  /*0d50*/  SHF.R.U32.HI R7, RZ, R2, R9 ;  /* 0x00000002ff077219 */ /* 0x000fe20000011609 */
[----:B------:R-:W-:Y:S01]  /*0d60*/  ULDC UR4, c[0x0][0x150] ;  /* 0x0000540000047ab9 */ /* 0x000fe20000000800 */
[----:B------:R-:W-:Y:S01]  /*0d70*/  IADD3 R11, P0, RZ, -R31, RZ ;  /* 0x8000001fff0b7210 */ /* 0x000fe20007f1e0ff */
[----:B------:R-:W-:Y:S01]  /*0d80*/  IMAD.MOV.U32 R19, RZ, RZ, R17 ;  /* 0x000000ffff137224 */ /* 0x000fe200078e0011 */
[----:B------:R-:W-:-:S03]  /*0d90*/  I2FP.F32.U32 R2, R6 ;  /* 0x0000000600027245 */ /* 0x000fc60000201000 */
[----:B------:R-:W1:Y:S01]  /*0da0*/  LDC.64 R26, c[0x0][0x640] ;  /* 0x00019000ff1a7b82 */ /* 0x000e620000000a00 */
[----:B------:R-:W-:Y:S02]  /*0db0*/  IMAD.X R13, RZ, RZ, ~R7, P0 ;  /* 0x000000ffff0d7224 */ /* 0x000fe400000e0e07 */
[----:B------:R-:W-:Y:S01]  /*0dc0*/  FMUL R2, R2, UR4 ;  /* 0x0000000402027c20 */ /* 0x000fe20008400000 */
[----:B------:R-:W-:Y:S01]  /*0dd0*/  IMAD.WIDE.U32 R8, R11, R24, R18 ;  /* 0x000000180b087225 */ /* 0x000fe200078e0012 */
[----:B------:R-:W-:-:S03]  /*0de0*/  ULDC UR4, c[0x0][0x154] ;  /* 0x0000550000047ab9 */ /* 0x000fc60000000800 */
[----:B------:R-:W-:Y:S01]  /*0df0*/  IMAD R10, R13, R24, RZ ;  /* 0x000000180d0a7224 */ /* 0x000fe200078e02ff */
[----:B------:R-:W2:Y:S01]  /*0e00*/  LDC R7, c[0x0][0x144] ;  /* 0x00005100ff077b82 */ /* 0x000ea20000000800 */
[----:B------:R-:W3:Y:S02]  /*0e10*/  F2I.U32.TRUNC.NTZ R2, R2 ;  /* 0x0000000200027305 */ /* 0x000ee4000020f000 */
[----:B------:R-:W-:-:S04]  /*0e20*/  IMAD R11, R11, R25, R10 ;  /* 0x000000190b0b7224 */ /* 0x000fc800078e020a */
[----:B------:R-:W-:Y:S01]  /*0e30*/  IMAD.IADD R9, R9, 0x1, R11 ;  /* 0x0000000109097824 */ /* 0x000fe200078e020b */
[----:B------:R-:W4:Y:S01]  /*0e40*/  LDC R22, c[0x0][0x608] ;  /* 0x00018200ff167b82 */ /* 0x000f220000000800 */
[----:B------:R-:W-:-:S03]  /*0e50*/  IMAD.MOV.U32 R11, RZ, RZ, -0x1 ;  /* 0xffffffffff0b7424 */ /* 0x000fc600078e00ff */
[--C-:B0-----:R-:W-:Y:S02]  /*0e60*/  SHF.R.U64 R20, R8, R12, R9.reuse ;  /* 0x0000000c08147219 */ /* 0x101fe40000001209 */
[----:B------:R-:W-:Y:S02]  /*0e70*/  I2FP.F32.U32 R8, R14 ;  /* 0x0000000e00087245 */ /* 0x000fe40000201000 */
[----:B------:R-:W0:Y:S01]  /*0e80*/  LDC R24, c[0x0][0x658] ;  /* 0x00019600ff187b82 */ /* 0x000e220000000800 */
[----:B-1----:R-:W-:Y:S01]  /*0e90*/  ISETP.NE.U32.AND P0, PT, R26, RZ, PT ;  /* 0x000000ff1a00720c */ /* 0x002fe20003f05070 */
[----:B---3--:R-:W-:Y:S02]  /*0ea0*/  IMAD.MOV R10, RZ, RZ, -R2 ;  /* 0x000000ffff0a7224 */ /* 0x008fe400078e0a02 */
[----:B------:R-:W-:Y:S01]  /*0eb0*/  FMUL R8, R8, UR4 ;  /* 0x0000000408087c20 */ /* 0x000fe20008400000 */
[----:B------:R-:W-:Y:S02]  /*0ec0*/  SHF.R.U32.HI R9, RZ, R12, R9 ;  /* 0x0000000cff097219 */ /* 0x000fe40000011609 */
[----:B------:R-:W-:Y:S01]  /*0ed0*/  ISETP.NE.AND.EX P0, PT, R27, RZ, PT, P0 ;  /* 0x000000ff1b00720c */ /* 0x000fe20003f05300 */
[----:B------:R1:W3:Y:S01]  /*0ee0*/  F2I.U32.TRUNC.NTZ R15, R8 ;  /* 0x00000008000f7305 */ /* 0x0002e2000020f000 */
[----:B------:R-:W1:Y:S01]  /*0ef0*/  LDC R19, c[0x0][0x148] ;  /* 0x00005200ff137b82 */ /* 0x000e620000000800 */
[----:B--2---:R-:W-:-:S07]  /*0f00*/  IMAD R2, R7, R10, R6 ;  /* 0x0000000a07027224 */ /* 0x004fce00078e0206 */
[----:B------:R-:W2:Y:S01]  /*0f10*/  LDC R25, c[0x0][0x600] ;  /* 0x00018000ff197b82 */ /* 0x000ea20000000800 */
[-CC-:B----4-:R-:W-:Y:S02]  /*0f20*/  SHF.R.U64 R32, R20, R22.reuse, R9.reuse ;  /* 0x0000001614207219 */ /* 0x190fe40000001209 */
[----:B------:R-:W-:Y:S01]  /*0f30*/  SHF.R.U32.HI R7, RZ, R22, R9 ;  /* 0x00000016ff077219 */ /* 0x000fe20000011609 */
[----:B------:R-:W-:-:S04]  /*0f40*/  IMAD.MOV.U32 R9, RZ, RZ, 0x1 ;  /* 0x00000001ff097424 */ /* 0x000fc800078e00ff */
[----:B------:R-:W4:Y:S01]  /*0f50*/  LDC R28, c[0x0][0x648] ;  /* 0x00019200ff1c7b82 */ /* 0x000f220000000800 */
[-C--:B0-----:R-:W-:Y:S02]  /*0f60*/  SHF.L.U32 R6, R11, R24.reuse, RZ ;  /* 0x000000180b067219 */ /* 0x081fe400000006ff */
[--C-:B------:R-:W-:Y:S02]  /*0f70*/  SHF.R.U64 R22, R32, R24, R7.reuse ;  /* 0x0000001820167219 */ /* 0x100fe40000001207 */
[----:B------:R-:W-:Y:S02]  /*0f80*/  LOP3.LUT R13, RZ, R6, RZ, 0x33, !PT ;  /* 0x00000006ff0d7212 */ /* 0x000fe400078e33ff */
[-C--:B------:R-:W-:Y:S01]  /*0f90*/  SHF.R.U32.HI R7, RZ, R24.reuse, R7 ;  /* 0x00000018ff077219 */ /* 0x080fe20000011607 */
[----:B------:R-:W0:Y:S01]  /*0fa0*/  LDC R29, c[0x0][0x638] ;  /* 0x00018e00ff1d7b82 */ /* 0x000e220000000800 */
[----:B------:R-:W-:Y:S01]  /*0fb0*/  SHF.L.U32 R12, R9, R24, RZ ;  /* 0x00000018090c7219 */ /* 0x000fe200000006ff */
[----:B------:R-:W-:-:S06]  /*0fc0*/  IMAD.MOV.U32 R6, RZ, RZ, R22 ;  /* 0x000000ffff067224 */ /* 0x000fcc00078e0016 */
[----:B------:R-:W0:Y:S01]  /*0fd0*/  LDC R30, c[0x0][0x610] ;  /* 0x00018400ff1e7b82 */ /* 0x000e220000000800 */
[----:B-1-3--:R-:W-:Y:S05]  /*0fe0*/  @!P0 BRA `(.L_x_12) ;  /* 0x0000000000288947 */ /* 0x00afea0003800000 */
[----:B------:R-:W1:Y:S02]  /*0ff0*/  LDC R11, c[0x0][0x64c] ;  /* 0x00019300ff0b7b82 */ /* 0x000e640000000800 */
[----:B-1----:R-:W-:-:S05]  /*1000*/  IADD3 R11, P0, R22, R11, RZ ;  /* 0x0000000b160b7210 */ /* 0x002fca0007f1e0ff */
        /* <DEDUP_REMOVED lines=8> */
.L_x_12:
[----:B----4-:R-:W-:Y:S01]  /*1090*/  SHF.R.U64 R6, R6, R28, R7 ;  /* 0x0000001c06067219 */ /* 0x010fe20000001207 */
[----:B--2---:R-:W-:Y:S01]  /*10a0*/  VIADD R7, R25, 0xffffffff ;  /* 0xffffffff19077836 */ /* 0x004fe20000000000 */
[----:B------:R-:W-:Y:S01]  /*10b0*/  LOP3.LUT R13, R32, R13, RZ, 0xc0, !PT ;  /* 0x0000000d200d7212 */ /* 0x000fe200078ec0ff */
[----:B------:R-:W-:Y:S02]  /*10c0*/  IMAD.MOV R15, RZ, RZ, -R15 ;  /* 0x000000ffff0f7224 */ /* 0x000fe400078e0a0f */
[----:B------:R-:W-:Y:S01]  /*10d0*/  IMAD.MOV R8, RZ, RZ, -R6 ;  /* 0x000000ffff087224 */ /* 0x000fe200078e0a06 */
[----:B------:R-:W-:Y:S01]  /*10e0*/  LOP3.LUT R7, R20, R7, RZ, 0xc0, !PT ;  /* 0x0000000714077212 */ /* 0x000fe200078ec0ff */
[----:B------:R-:W-:Y:S02]  /*10f0*/  IMAD R13, R12, R6, R13 ;  /* 0x000000060c0d7224 */ /* 0x000fe400078e020d */
[----:B------:R-:W-:Y:S02]  /*1100*/  @P1 IMAD R2, R19, R15, R14 ;  /* 0x0000000f13021224 */ /* 0x000fe400078e020e */
[----:B0-----:R-:W-:-:S02]  /*1110*/  IMAD R6, R8, R29, R22 ;  /* 0x0000001d08067224 */ /* 0x001fc400078e0216 */
[----:B------:R-:W-:Y:S02]  /*1120*/  IMAD R2, R13, R30, R2 ;  /* 0x0000001e0d027224 */ /* 0x000fe400078e0202 */
[----:B------:R-:W-:Y:S02]  /*1130*/  IMAD R19, R6, R25, R7 ;  /* 0x0000001906137224 */ /* 0x000fe400078e0207 */
[----:B------:R-:W-:-:S03]  /*1140*/  IMAD.MOV.U32 R8, RZ, RZ, 0x1 ;  /* 0x00000001ff087424 */ /* 0x000fc600078e00ff */
[----:B------:R-:W-:Y:S02]  /*1150*/  SEL R22, R19, R2, !P1 ;  /* 0x0000000213167207 */ /* 0x000fe40004800000 */
[----:B------:R-:W-:Y:S01]  /*1160*/  SEL R19, R2, R19, !P1 ;  /* 0x0000001302137207 */ /* 0x000fe20004800000 */
[----:B------:R-:W-:-:S07]  /*1170*/  IMAD.MOV.U32 R2, RZ, RZ, R31 ;  /* 0x000000ffff027224 */ /* 0x000fce00078e001f */
.L_x_10:
[----:B------:R-:W-:Y:S05]  /*1180*/  @!P2 BRA `(.L_x_13) ;  /* 0x000000780010a947 */ /* 0x000fea0003800000 */
[----:B------:R-:W-:-:S13]  /*1190*/  ISETP.GT.U32.AND P0, PT, R33, 0x1, PT ;  /* 0x000000012100780c */ /* 0x000fda0003f04070 */
[----:B------:R-:W-:Y:S05]  /*11a0*/  @P0 EXIT ;  /* 0x000000000000094d */ /* 0x000fea0003800000 */
.L_x_14:
[----:B------:R-:W-:-:S08]  /*11b0*/  NOP ;  /* 0x0000000000007918 */ /* 0x000fd00000000000 */
[----:B------:R-:W1:Y:S02]  /*11c0*/  USETMAXREG.TRY_ALLOC.CTAPOOL UP0, 0xe8 ;  /* 0x000000e8000079c8 */ /* 0x000e640008000600 */
[----:B-1----:R-:W-:-:S13]  /*11d0*/  PLOP3.LUT P0, PT, PT, PT, UP0, 0x80, 0x0 ;  /* 0x000000000000781c */ /* 0x002fda0003f0f008 */
[----:B------:R-:W-:Y:S05]  /*11e0*/  @!P0 BRA `(.L_x_14) ;  /* 0xfffffffc00f08947 */ /* 0x000fea000383ffff */
[----:B------:R-:W-:-:S13]  /*11f0*/  LOP3.LUT P0, RZ, R8, 0xff, RZ, 0xc0, !PT ;  /* 0x000000ff08ff7812 */ /* 0x000fda000780c0ff */
[----:B------:R-:W-:Y:S05]  /*1200*/  @!P0 EXIT ;  /* 0x000000000000894d */ /* 0x000fea0003800000 */
[----:B------:R-:W1:Y:S01]  /*1210*/  S2UR UR4, SR_CgaCtaId ;  /* 0x00000000000479c3 */ /* 0x000e620000008800 */
[----:B------:R-:W-:Y:S01]  /*1220*/  VIADD R6, R5, 0xffffffff ;  /* 0xffffffff05067836 */ /* 0x000fe20000000000 */
[----:B------:R-:W-:Y:S01]  /*1230*/  SHF.R.S32.HI R0, RZ, 0x1f, R3 ;  /* 0x0000001fff007819 */ /* 0x000fe20000011403 */
[----:B------:R-:W-:Y:S01]  /*1240*/  UMOV UR41, 0x400 ;  /* 0x0000040000297882 */ /* 0x000fe20000000000 */
[----:B------:R-:W-:Y:S02]  /*1250*/  UISETP.LT.AND UP0, UPT, UR40, 0x1, UPT ;  /* 0x000000012800788c */ /* 0x000fe4000bf01270 */
[----:B------:R-:W-:Y:S01]  /*1260*/  R2UR UR42, R6 ;  /* 0x00000000062a72ca */ /* 0x000fe200000e0000 */
[----:B------:R-:W-:Y:S01]  /*1270*/  ULDC UR5, c[0x0][0x284] ;  /* 0x0000a10000057ab9 */ /* 0x000fe20000000800 */
[CC--:B------:R-:W-:Y:S01]  /*1280*/  LEA.HI R4, R0.reuse, R3.reuse, RZ, 0x2 ;  /* 0x0000000300047211 */ /* 0x0c0fe200078f10ff */
[----:B------:R-:W-:Y:S01]  /*1290*/  USEL UR43, UR40, 0x1, UP0 ;  /* 0x00000001282b7887 */ /* 0x000fe20008000000 */
[----:B------:R-:W-:Y:S01]  /*12a0*/  LEA.HI R0, R0, R3, RZ, 0x5 ;  /* 0x0000000300007211 */ /* 0x000fe200078f28ff */
[----:B------:R-:W-:Y:S01]  /*12b0*/  USHF.L.U32 UR44, UR40, 0x1, URZ ;  /* 0x00000001282c7899 */ /* 0x000fe2000800063f */
[--C-:B------:R-:W-:Y:S01]  /*12c0*/  SHF.R.S32.HI R154, RZ, 0x2, R4.reuse ;  /* 0x00000002ff9a7819 */ /* 0x100fe20000011404 */
[----:B------:R-:W-:Y:S01]  /*12d0*/  UIADD3 UR43, -UR43, UR40, URZ ;  /* 0x000000282b2b7290 */ /* 0x000fe2000fffe13f */
[----:B------:R-:W-:-:S02]  /*12e0*/  SHF.R.S32.HI R5, RZ, 0x1f, R4 ;  /* 0x0000001fff057819 */ /* 0x000fc40000011404 */
[----:B------:R-:W-:Y:S02]  /*12f0*/  LOP3.LUT R156, R4, 0xfffffffc, RZ, 0xc0, !PT ;  /* 0xfffffffc049c7812 */ /* 0x000fe400078ec0ff */
[----:B------:R-:W-:Y:S01]  /*1300*/  LEA.HI R5, R5, R154, RZ, 0x3 ;  /* 0x0000009a05057211 */ /* 0x000fe200078f18ff */
[----:B------:R-:W-:Y:S01]  /*1310*/  USHF.L.U32 UR42, UR42, 0x3, URZ ;  /* 0x000000032a2a7899 */ /* 0x000fe2000800063f */
[----:B------:R-:W-:Y:S01]  /*1320*/  ISETP.NE.AND P0, PT, R6, RZ, PT ;  /* 0x000000ff0600720c */ /* 0x000fe20003f05270 */
[----:B------:R-:W-:Y:S01]  /*1330*/  IMAD.IADD R156, R3, 0x1, -R156 ;  /* 0x00000001039c7824 */ /* 0x000fe200078e0a9c */
[----:B------:R-:W-:Y:S01]  /*1340*/  LOP3.LUT R5, R5, 0xfffffff8, RZ, 0xc0, !PT ;  /* 0xfffffff805057812 */ /* 0x000fe200078ec0ff */
[----:B-1----:R-:W-:Y:S02]  /*1350*/  ULEA UR41, UR4, UR41, 0x18 ;  /* 0x0000002904297291 */ /* 0x002fe4000f8ec03f */
[----:B------:R-:W-:Y:S01]  /*1360*/  IMAD.U32 R158, RZ, RZ, UR42 ;  /* 0x0000002aff9e7e24 */ /* 0x000fe2000f8e00ff */
[----:B------:R-:W-:Y:S01]  /*1370*/  SEL R163, RZ, 0x1, P0 ;  /* 0x00000001ffa37807 */ /* 0x000fe20000000000 */
[----:B------:R-:W-:Y:S01]  /*1380*/  IMAD.IADD R154, R154, 0x1, -R5 ;  /* 0x000000019a9a7824 */ /* 0x000fe200078e0a05 */
[----:B------:R-:W-:Y:S01]  /*1390*/  UIADD3 UR45, UR41, 0x60, URZ ;  /* 0x00000060292d7890 */ /* 0x000fe2000fffe03f */
[----:B------:R-:W-:-:S02]  /*13a0*/  SHF.R.S32.HI R5, RZ, 0x5, R0 ;  /* 0x00000005ff057819 */ /* 0x000fc40000011400 */
[C---:B------:R-:W-:Y:S02]  /*13b0*/  LOP3.LUT R160, R158.reuse, 0x8, RZ, 0xc0, !PT ;  /* 0x000000089ea07812 */ /* 0x040fe400078ec0ff */
[--C-:B------:R-:W-:Y:S01]  /*13c0*/  SHF.R.S32.HI R155, RZ, 0x1f, R154.reuse ;  /* 0x0000001fff9b7819 */ /* 0x100fe2000001149a */
[C-C-:B------:R-:W-:Y:S01]  /*13d0*/  IMAD R161, R5.reuse, -0x10, -R154.reuse ;  /* 0xfffffff005a17824 */ /* 0x140fe200078e0a9a */
[----:B------:R-:W-:Y:S01]  /*13e0*/  LOP3.LUT R158, R158, 0x8, RZ, 0xc, !PT ;  /* 0x000000089e9e7812 */ /* 0x000fe200078e0cff */
[----:B------:R-:W-:Y:S01]  /*13f0*/  IMAD.U32 R159, RZ, RZ, UR45 ;  /* 0x0000002dff9f7e24 */ /* 0x000fe2000f8e00ff */
[----:B------:R-:W-:Y:S01]  /*1400*/  LOP3.LUT R160, R160, 0x18, RZ, 0x3c, !PT ;  /* 0x00000018a0a07812 */ /* 0x000fe200078e3cff */
[----:B------:R-:W-:-:S04]  /*1410*/  IMAD.WIDE R154, R5, 0x10, R154 ;  /* 0x00000010059a7825 */ /* 0x000fc800078e029a */
[----:B------:R-:W-:Y:S02]  /*1420*/  VIADD R157, R159, UR42 ;  /* 0x0000002a9f9d7c36 */ /* 0x000fe40008000000 */
[----:B------:R-:W-:-:S07]  /*1430*/  VIADD R161, R161, UR5 ;  /* 0x00000005a1a17c36 */ /* 0x000fce0008000000 */
.L_x_294:
[----:B------:R-:W-:Y:S01]  /*1440*/  SHF.L.U32 R0, R163, 0x1f, RZ ;  /* 0x0000001fa3007819 */ /* 0x000fe200000006ff */
[----:B------:R-:W-:Y:S02]  /*1450*/  ULDC UR4, c[0x0][0x28c] ;  /* 0x0000a30000047ab9 */ /* 0x000fe40000000800 */
[----:B------:R-:W-:Y:S01]  /*1460*/  ISETP.LT.AND P1, PT, RZ, UR4, PT ;  /* 0x00000004ff007c0c */ /* 0x000fe2000bf21270 */
[----:B-1----:R-:W1:Y:S02]  /*1470*/  SYNCS.PHASECHK.TRANS64.TRYWAIT P0, [R159+UR42], R0 ;  /* 0x000000009f0075a7 */ /* 0x002e64000800016a */
[----:B-1-34-:R-:W-:Y:S10]  /*1480*/  @!P0 BRA `(.L_x_15) ;  /* 0x00000084006c8947 */ /* 0x01aff40003800000 */
.L_x_317:
[----:B------:R-:W-:Y:S05]  /*1490*/  @P1 BRA `(.L_x_16) ;  /* 0x0000000000401947 */ /* 0x000fea0003800000 */
[----:B-1----:R-:W-:Y:S01]  /*14a0*/  MOV R0, 0x0 ;  /* 0x0000000000007802 */ /* 0x002fe20000000f00 */
[----:B------:R-:W-:Y:S01]  /*14b0*/  ULDC.64 UR4, c[0x4][0x68] ;  /* 0x01001a0000047ab9 */ /* 0x000fe20000000a00 */
[----:B------:R-:W-:Y:S01]  /*14c0*/  ULDC.64 UR6, c[0x4][0x8] ;  /* 0x0100020000067ab9 */ /* 0x000fe20000000a00 */
[----:B------:R-:W-:Y:S01]  /*14d0*/  IMAD.U32 R4, RZ, RZ, UR4 ;  /* 0x00000004ff047e24 */ /* 0x000fe2000f8e00ff */
[----:B------:R1:W2:Y:S01]  /*14e0*/  LDC.64 R14, c[0x4][R0] ;  /* 0x01000000000e7b82 */ /* 0x0002a20000000a00 */
[----:B------:R-:W-:Y:S01]  /*14f0*/  IMAD.U32 R5, RZ, RZ, UR5 ;  /* 0x00000005ff057e24 */ /* 0x000fe2000f8e00ff */
[----:B------:R-:W-:Y:S01]  /*1500*/  ULDC.64 UR4, c[0x4][0x70] ;  /* 0x01001c0000047ab9 */ /* 0x000fe20000000a00 */
[----:B------:R-:W-:Y:S02]  /*1510*/  IMAD.U32 R10, RZ, RZ, UR6 ;  /* 0x00000006ff0a7e24 */ /* 0x000fe4000f8e00ff */
[----:B------:R-:W-:Y:S02]  /*1520*/  IMAD.U32 R6, RZ, RZ, UR4 ;  /* 0x00000004ff067e24 */ /* 0x000fe4000f8e00ff */
[----:B------:R-:W-:-:S02]  /*1530*/  IMAD.U32 R7, RZ, RZ, UR5 ;  /* 0x00000005ff077e24 */ /* 0x000fc4000f8e00ff */
[----:B------:R-:W-:Y:S02]  /*1540*/  IMAD.U32 R11, RZ, RZ, UR7 ;  /* 0x00000007ff0b7e24 */ /* 0x000fe4000f8e00ff */
[----:B------:R-:W-:Y:S02]  /*1550*/  IMAD.MOV.U32 R8, RZ, RZ, 0x1e1 ;  /* 0x000001e1ff087424 */ /* 0x000fe400078e00ff */
[----:B0-----:R-:W-:Y:S02]  /*1560*/  IMAD.MOV.U32 R12, RZ, RZ, 0x1 ;  /* 0x00000001ff0c7424 */ /* 0x001fe400078e00ff */
[----:B-1----:R-:W-:-:S07]  /*1570*/  IMAD.MOV.U32 R13, RZ, RZ, RZ ;  /* 0x000000ffff0d7224 */ /* 0x002fce00078e00ff */
[----:B------:R-:W-:-:S07]  /*1580*/  LEPC R20, `(.L_x_16) ;  /* 0x000000001014794e */ /* 0x000fce0000000000 */
[----:B--2--5:R-:W-:Y:S05]  /*1590*/  CALL.ABS.NOINC R14 ;  /* 0x000000000e007343 */ /* 0x024fea0003c00000 */
.L_x_16:
[----:B-1----:R-:W-:-:S04]  /*15a0*/  LOP3.LUT R0, R16, 0x1, RZ, 0xfc, !PT ;  /* 0x0000000110007812 */ /* 0x002fc800078efcff */
[----:B------:R-:W-:-:S13]  /*15b0*/  ISETP.NE.AND P0, PT, R0, 0x3, PT ;  /* 0x000000030000780c */ /* 0x000fda0003f05270 */
[----:B------:R-:W-:Y:S05]  /*15c0*/  @!P0 BRA `(.L_x_17) ;  /* 0x0000000000048947 */ /* 0x000fea0003800000 */
[----:B------:R-:W-:Y:S01]  /*15d0*/  BPT.TRAP 0x1 ;  /* 0x000000040000795c */ /* 0x000fe20000300000 */
.L_x_17:
[----:B------:R-:W-:Y:S02]  /*15e0*/  IMAD.U32 R3, RZ, RZ, UR38 ;  /* 0x00000026ff037e24 */ /* 0x000fe4000f8e00ff */
[----:B------:R-:W-:-:S03]  /*15f0*/  IMAD.U32 R0, RZ, RZ, UR39 ;  /* 0x00000027ff007e24 */ /* 0x000fc6000f8e00ff */
[----:B------:R-:W-:Y:S02]  /*1600*/  LEA R3, R3, UR41, 0x3 ;  /* 0x0000002903037c11 */ /* 0x000fe4000f8e18ff */
[----:B------:R-:W-:-:S04]  /*1610*/  SHF.L.U32 R0, R0, 0x1f, RZ ;  /* 0x0000001f00007819 */ /* 0x000fc800000006ff */
[----:B------:R1:W2:Y:S01]  /*1620*/  SYNCS.PHASECHK.TRANS64.TRYWAIT P1, [R3+URZ], R0 ;  /* 0x00000000030075a7 */ /* 0x0002a2000802017f */
[----:B------:R-:W-:Y:S05]  /*1630*/  @!P0 BRA `(.L_x_18) ;  /* 0x0000000000048947 */ /* 0x000fea0003800000 */
[----:B------:R-:W-:Y:S01]  /*1640*/  BPT.TRAP 0x1 ;  /* 0x000000040000795c */ /* 0x000fe20000300000 */
.L_x_18:
[----:B------:R-:W-:-:S05]  /*1650*/  IMAD.U32 R4, RZ, RZ, UR43 ;  /* 0x0000002bff047e24 */ /* 0x000fca000f8e00ff */
[----:B------:R-:W-:Y:S01]  /*1660*/  ISETP.GE.AND P2, PT, R4, 0x1, PT ;  /* 0x000000010400780c */ /* 0x000fe20003f46270 */
[----:B--2---:R-:W-:-:S12]  /*1670*/  @P1 BRA `(.L_x_19) ;  /* 0x0000000000081947 */ /* 0x004fd80003800000 */
[----:B------:R-:W2:Y:S02]  /*1680*/  SYNCS.PHASECHK.TRANS64.TRYWAIT P1, [R3+URZ], R0 ;  /* 0x00000000030075a7 */ /* 0x000ea4000802017f */
[----:B--2---:R-:W-:Y:S05]  /*1690*/  @!P1 BRA `(.L_x_20) ;  /* 0x0000008000fc9947 */ /* 0x004fea0003800000 */
.L_x_19:
[----:B------:R-:W-:Y:S05]  /*16a0*/  WARPSYNC.ALL ;  /* 0x0000000000007948 */ /* 0x000fea0003800000 */
[----:B------:R-:W-:Y:S01]  /*16b0*/  UIADD3 UR4, UR41, 0x180, URZ ;  /* 0x0000018029047890 */ /* 0x000fe2000fffe03f */
[----:B------:R-:W-:Y:S01]  /*16c0*/  WARPGROUP.ARRIVE ;  /* 0x00000000000079c5 */ /* 0x000fe20000000000 */
[----:B------:R-:W-:Y:S02]  /*16d0*/  UIADD3 UR5, UR41, 0xa180, URZ ;  /* 0x0000a18029057890 */ /* 0x000fe4000fffe03f */
[----:B------:R-:W-:Y:S02]  /*16e0*/  USHF.R.U32.HI UR4, URZ, 0x4, UR4 ;  /* 0x000000043f047899 */ /* 0x000fe40008011604 */
[----:B------:R-:W-:-:S02]  /*16f0*/  USHF.R.U32.HI UR5, URZ, 0x4, UR5 ;  /* 0x000000043f057899 */ /* 0x000fc40008011605 */
[----:B------:R-:W-:Y:S02]  /*1700*/  ULOP3.LUT UR4, UR4, 0x3fff, URZ, 0xc0, !UPT ;  /* 0x00003fff04047892 */ /* 0x000fe4000f8ec03f */
[----:B------:R-:W-:Y:S02]  /*1710*/  ULOP3.LUT UR5, UR5, 0x3fff, URZ, 0xc0, !UPT ;  /* 0x00003fff05057892 */ /* 0x000fe4000f8ec03f */
[----:B------:R-:W-:Y:S02]  /*1720*/  ULOP3.LUT UR8, UR4, 0x10000, URZ, 0xfc, !UPT ;  /* 0x0001000004087892 */ /* 0x000fe4000f8efc3f */
[----:B------:R-:W-:Y:S02]  /*1730*/  ULOP3.LUT UR9, UR5, 0x10000, URZ, 0xfc, !UPT ;  /* 0x0001000005097892 */ /* 0x000fe4000f8efc3f */
[----:B------:R-:W-:Y:S02]  /*1740*/  ULEA UR10, UR38, UR8, 0x9 ;  /* 0x00000008260a7291 */ /* 0x000fe4000f8e483f */
[----:B------:R-:W-:Y:S01]  /*1750*/  ULEA UR11, UR38, UR9, 0xb ;  /* 0x00000009260b7291 */ /* 0x000fe2000f8e583f */
[----:B------:R-:W-:Y:S01]  /*1760*/  UMOV UR5, 0x40000040 ;  /* 0x4000004000057882 */ /* 0x000fe20000000000 */
[----:B------:R-:W-:-:S03]  /*1770*/  UMOV UR7, 0x40000040 ;  /* 0x4000004000077882 */ /* 0x000fc60000000000 */
[----:B------:R-:W-:Y:S02]  /*1780*/  UMOV UR4, UR10 ;  /* 0x0000000a00047c82 */ /* 0x000fe40008000000 */
[----:B------:R-:W-:Y:S02]  /*1790*/  UMOV UR6, UR11 ;  /* 0x0000000b00067c82 */ /* 0x000fe40008000000 */
[----:B------:R-:W-:Y:S01]  /*17a0*/  IGMMA.64x256x32.S8.S8 R24, gdesc[UR4], RZ, !UPT, gsb0 ;  /* 0x06600000041879f1 */ /* 0x000fe2000c0410ff */
[----:B------:R-:W-:Y:S02]  /*17b0*/  UIADD3 UR4, UR10, 0x2, URZ ;  /* 0x000000020a047890 */ /* 0x000fe4000fffe03f */
[----:B------:R-:W-:Y:S01]  /*17c0*/  UIADD3 UR6, UR11, 0x2, URZ ;  /* 0x000000020b067890 */ /* 0x000fe2000fffe03f */
[----:B------:R-:W-:Y:S01]  /*17d0*/  UMOV UR5, 0x40000040 ;  /* 0x4000004000057882 */ /* 0x000fe20000000000 */
[----:B------:R-:W-:Y:S01]  /*17e0*/  UMOV UR7, 0x40000040 ;  /* 0x4000004000077882 */ /* 0x000fe20000000000 */
[----:B------:R-:W-:-:S02]  /*17f0*/  WARPGROUP.DEPBAR.LE gsb0, 0x0 ;  /* 0x00008000000079c5 */ /* 0x000fc40000010000 */
[----:B------:R-:W-:-:S06]  /*1800*/  WARPGROUP.ARRIVE ;  /* 0x00000000000079c5 */ /* 0x000fcc0000000000 */
[----:B------:R-:W-:Y:S01]  /*1810*/  IGMMA.64x256x32.S8.S8 R24, gdesc[UR4], R24, gsb0 ;  /* 0x06600000041879f1 */ /* 0x000fe20008041018 */
[----:B------:R-:W-:Y:S02]  /*1820*/  UIADD3 UR4, UR10, 0x4, URZ ;  /* 0x000000040a047890 */ /* 0x000fe4000fffe03f */
[----:B------:R-:W-:Y:S01]  /*1830*/  UIADD3 UR6, UR11, 0x4, URZ ;  /* 0x000000040b067890 */ /* 0x000fe2000fffe03f */
[----:B------:R-:W-:Y:S01]  /*1840*/  UMOV UR5, 0x40000040 ;  /* 0x4000004000057882 */ /* 0x000fe20000000000 */
[----:B------:R-:W-:Y:S01]  /*1850*/  UMOV UR7, 0x40000040 ;  /* 0x4000004000077882 */ /* 0x000fe20000000000 */
[----:B------:R-:W-:Y:S02]  /*1860*/  WARPGROUP.DEPBAR.LE gsb0, 0x0 ;  /* 0x00008000000079c5 */ /* 0x000fe40000010000 */
        /* <DEDUP_REMOVED lines=8> */
[----:B------:R-:W-:Y:S03]  /*18f0*/  IGMMA.64x256x32.S8.S8 R24, gdesc[UR4], R24, gsb0 ;  /* 0x06600000041879f1 */ /* 0x000fe60008041018 */
[----:B------:R-:W-:Y:S02]  /*1900*/  WARPGROUP.DEPBAR.LE gsb0, 0x0 ;  /* 0x00008000000079c5 */ /* 0x000fe40000010000 */
[----:B------:R-:W-:Y:S05]  /*1910*/  @!P2 BRA `(.L_x_21) ;  /* 0x000000040010a947 */ /* 0x000fea0003800000 */
[----:B------:R-:W-:Y:S01]  /*1920*/  UIADD3 UR4, UR38, 0x1, URZ ;  /* 0x0000000126047890 */ /* 0x000fe2000fffe03f */
[----:B-12---:R-:W-:Y:S01]  /*1930*/  IMAD.U32 R0, RZ, RZ, UR43 ;  /* 0x0000002bff007e24 */ /* 0x006fe2000f8e00ff */
[----:B------:R-:W-:Y:S02]  /*1940*/  UMOV UR11, UR38 ;  /* 0x00000026000b7c82 */ /* 0x000fe40008000000 */
[----:B------:R-:W-:-:S04]  /*1950*/  UISETP.NE.AND UP0, UPT, UR4, 0x5, UPT ;  /* 0x000000050400788c */ /* 0x000fc8000bf05270 */
[----:B------:R-:W-:Y:S02]  /*1960*/  USEL UR5, URZ, 0x1, UP0 ;  /* 0x000000013f057887 */ /* 0x000fe40008000000 */
[----:B------:R-:W-:Y:S02]  /*1970*/  USEL UR10, UR4, URZ, UP0 ;  /* 0x0000003f040a7287 */ /* 0x000fe40008000000 */
[----:B------:R-:W-:-:S06]  /*1980*/  ULOP3.LUT UR5, UR39, UR5, URZ, 0x3c, !UPT ;  /* 0x0000000527057292 */ /* 0x000fcc000f8e3c3f */
[----:B------:R-:W-:-:S07]  /*1990*/  IMAD.U32 R5, RZ, RZ, UR5 ;  /* 0x00000005ff057e24 */ /* 0x000fce000f8e00ff */
.L_x_28:
[----:B-12---:R-:W-:Y:S05]  /*19a0*/  @!P0 BRA `(.L_x_22) ;  /* 0x0000000000048947 */ /* 0x006fea0003800000 */
[----:B------:R-:W-:Y:S01]  /*19b0*/  BPT.TRAP 0x1 ;  /* 0x000000040000795c */ /* 0x000fe20000300000 */
.L_x_22:
[----:B------:R-:W-:Y:S01]  /*19c0*/  ULEA UR4, UR10, UR41, 0x3 ;  /* 0x000000290a047291 */ /* 0x000fe2000f8e183f */
[----:B------:R-:W-:-:S08]  /*19d0*/  SHF.L.U32 R3, R5, 0x1f, RZ ;  /* 0x0000001f05037819 */ /* 0x000fd000000006ff */
[----:B------:R1:W2:Y:S01]  /*19e0*/  SYNCS.PHASECHK.TRANS64.TRYWAIT P1, [UR4], R3 ;  /* 0x00000003ff0075a7 */ /* 0x0002a20008020144 */
[----:B------:R-:W-:Y:S05]  /*19f0*/  @!P0 BRA `(.L_x_23) ;  /* 0x0000000000048947 */ /* 0x000fea0003800000 */
[----:B------:R-:W-:Y:S01]  /*1a00*/  BPT.TRAP 0x1 ;  /* 0x000000040000795c */ /* 0x000fe20000300000 */
.L_x_23:
[----:B--2---:R-:W-:Y:S05]  /*1a10*/  @P1 BRA `(.L_x_24) ;  /* 0x0000000000081947 */ /* 0x004fea0003800000 */
[----:B------:R-:W2:Y:S02]  /*1a20*/  SYNCS.PHASECHK.TRANS64.TRYWAIT P1, [UR4], R3 ;  /* 0x00000003ff0075a7 */ /* 0x000ea40008020144 */
[----:B--2---:R-:W-:Y:S05]  /*1a30*/  @!P1 BRA `(.L_x_25) ;  /* 0x0000008000289947 */ /* 0x004fea0003800000 */
.L_x_24:
[----:B------:R-:W-:Y:S01]  /*1a40*/  ULEA UR12, UR10, UR8, 0x9 ;  /* 0x000000080a0c7291 */ /* 0x000fe2000f8e483f */
[----:B------:R-:W-:Y:S01]  /*1a50*/  WARPGROUP.ARRIVE ;  /* 0x00000000000079c5 */ /* 0x000fe20000000000 */
[----:B------:R-:W-:Y:S01]  /*1a60*/  ULEA UR13, UR10, UR9, 0xb ;  /* 0x000000090a0d7291 */ /* 0x000fe2000f8e583f */
[----:B------:R-:W-:Y:S01]  /*1a70*/  UMOV UR5, 0x40000040 ;  /* 0x4000004000057882 */ /* 0x000fe20000000000 */
[----:B------:R-:W-:-:S03]  /*1a80*/  UMOV UR7, 0x40000040 ;  /* 0x4000004000077882 */ /* 0x000fc60000000000 */
[----:B------:R-:W-:Y:S02]  /*1a90*/  UMOV UR4, UR12 ;  /* 0x0000000c00047c82 */ /* 0x000fe40008000000 */
[----:B------:R-:W-:Y:S02]  /*1aa0*/  UMOV UR6, UR13 ;  /* 0x0000000d00067c82 */ /* 0x000fe40008000000 */
[----:B------:R-:W-:Y:S01]  /*1ab0*/  IGMMA.64x256x32.S8.S8 R24, gdesc[UR4], R24, gsb0 ;  /* 0x06600000041879f1 */ /* 0x000fe20008041018 */
        /* <DEDUP_REMOVED lines=23> */
[----:B------:R-:W-:Y:S01]  /*1c30*/  BPT.TRAP 0x1 ;  /* 0x000000040000795c */ /* 0x000fe20000300000 */
.L_x_26:
[----:B------:R-:W-:Y:S01]  /*1c40*/  ULEA UR4, UR11, UR41, 0x3 ;  /* 0x000000290b047291 */ /* 0x000fe2000f8e183f */
[----:B------:R-:W-:-:S03]  /*1c50*/  ISETP.GT.U32.AND P1, PT, R16, 0x1, PT ;  /* 0x000000011000780c */ /* 0x000fc60003f24070 */
[----:B------:R-:W-:-:S04]  /*1c60*/  UIADD3 UR4, UR4, 0x28, URZ ;  /* 0x0000002804047890 */ /* 0x000fc8000fffe03f */
[----:B------:R-:W-:-:S09]  /*1c70*/  UPRMT UR4, URZ, 0x654, UR4 ;  /* 0x000006543f047896 */ /* 0x000fd20008000004 */
[----:B------:R-:W-:Y:S01]  /*1c80*/  SYNCS.ARRIVE.TRANS64.RED.A1T0 RZ, [UR4], RZ ;  /* 0x000000ffffff79a7 */ /* 0x000fe20008100404 */
[----:B------:R-:W-:Y:S05]  /*1c90*/  @P1 BRA `(.L_x_27) ;  /* 0x0000000000041947 */ /* 0x000fea0003800000 */
[----:B------:R-:W-:Y:S01]  /*1ca0*/  BPT.TRAP 0x1 ;  /* 0x000000040000795c */ /* 0x000fe20000300000 */
.L_x_27:
[----:B------:R-:W-:Y:S01]  /*1cb0*/  UIADD3 UR10, UR10, 0x1, URZ ;  /* 0x000000010a0a7890 */ /* 0x000fe2000fffe03f */
[C---:B------:R-:W-:Y:S01]  /*1cc0*/  ISETP.GT.AND P1, PT, R0.reuse, 0x1, PT ;  /* 0x000000010000780c */ /* 0x040fe20003f24270 */
[----:B------:R-:W-:Y:S01]  /*1cd0*/  UIADD3 UR11, UR11, 0x1, URZ ;  /* 0x000000010b0b7890 */ /* 0x000fe2000fffe03f */
[----:B------:R-:W-:Y:S01]  /*1ce0*/  VIADD R0, R0, 0xffffffff ;  /* 0xffffffff00007836 */ /* 0x000fe20000000000 */
[----:B------:R-:W-:Y:S02]  /*1cf0*/  UISETP.NE.AND UP0, UPT, UR10, 0x5, UPT ;  /* 0x000000050a00788c */ /* 0x000fe4000bf05270 */
[----:B------:R-:W-:Y:S02]  /*1d00*/  UISETP.NE.AND UP1, UPT, UR11, 0x5, UPT ;  /* 0x000000050b00788c */ /* 0x000fe4000bf25270 */
[----:B------:R-:W-:Y:S02]  /*1d10*/  USEL UR4, URZ, 0x1, UP0 ;  /* 0x000000013f047887 */ /* 0x000fe40008000000 */
[----:B------:R-:W-:-:S02]  /*1d20*/  USEL UR10, UR10, URZ, UP0 ;  /* 0x0000003f0a0a7287 */ /* 0x000fc40008000000 */
[----:B------:R-:W-:Y:S02]  /*1d30*/  USEL UR11, UR11, URZ, UP1 ;  /* 0x0000003f0b0b7287 */ /* 0x000fe40008800000 */
[----:B------:R-:W-:Y:S01]  /*1d40*/  LOP3.LUT R5, R5, UR4, RZ, 0x3c, !PT ;  /* 0x0000000405057c12 */ /* 0x000fe2000f8e3cff */
[----:B------:R-:W-:Y:S09]  /*1d50*/  @P1 BRA `(.L_x_28) ;  /* 0xfffffffc00101947 */ /* 0x000ff2000383ffff */
.L_x_21:
[----:B-12---:R-:W1:Y:S01]  /*1d60*/  LDC R0, c[0x0][0x28c] ;  /* 0x0000a300ff007b82 */ /* 0x006e620000000800 */
[----:B------:R2:W-:Y:S01]  /*1d70*/  SYNCS.ARRIVE.TRANS64.A1T0 RZ, [R158+UR45], RZ ;  /* 0x000000ff9eff79a7 */ /* 0x0005e2000810002d */
[----:B-1----:R-:W-:-:S13]  /*1d80*/  ISETP.GE.AND P1, PT, R0, 0x1, PT ;  /* 0x000000010000780c */ /* 0x002fda0003f26270 */
[----:B--2---:R-:W-:Y:S05]  /*1d90*/  @!P1 BRA `(.L_x_29) ;  /* 0x0000000000349947 */ /* 0x004fea0003800000 */
[----:B------:R-:W-:Y:S05]  /*1da0*/  @!P0 BRA `(.L_x_30) ;  /* 0x0000000000048947 */ /* 0x000fea0003800000 */
[----:B------:R-:W-:Y:S01]  /*1db0*/  BPT.TRAP 0x1 ;  /* 0x000000040000795c */ /* 0x000fe20000300000 */
.L_x_30:
[----:B------:R-:W-:Y:S01]  /*1dc0*/  UIADD3 UR6, UR43, UR38, URZ ;  /* 0x000000262b067290 */ /* 0x000fe2000fffe03f */
[----:B------:R-:W-:-:S03]  /*1dd0*/  ISETP.GT.U32.AND P0, PT, R16, 0x1, PT ;  /* 0x000000011000780c */ /* 0x000fc60003f04070 */
[----:B------:R-:W-:-:S04]  /*1de0*/  UIMAD.WIDE.U32 UR4, UR6, -0x33333333, URZ ;  /* 0xcccccccd060478a5 */ /* 0x000fc8000f8e003f */
[----:B------:R-:W-:-:S04]  /*1df0*/  USHF.R.U32.HI UR4, URZ, 0x2, UR5 ;  /* 0x000000023f047899 */ /* 0x000fc80008011605 */
[----:B------:R-:W-:-:S04]  /*1e00*/  UIMAD UR6, UR4, -0x5, UR6 ;  /* 0xfffffffb040678a4 */ /* 0x000fc8000f8e0206 */
[----:B------:R-:W-:-:S04]  /*1e10*/  ULEA UR6, UR6, UR41, 0x3 ;  /* 0x0000002906067291 */ /* 0x000fc8000f8e183f */
[----:B------:R-:W-:-:S04]  /*1e20*/  UIADD3 UR6, UR6, 0x28, URZ ;  /* 0x0000002806067890 */ /* 0x000fc8000fffe03f */
[----:B------:R-:W-:-:S09]  /*1e30*/  UPRMT UR6, URZ, 0x654, UR6 ;  /* 0x000006543f067896 */ /* 0x000fd20008000006 */
[----:B------:R-:W-:Y:S01]  /*1e40*/  SYNCS.ARRIVE.TRANS64.RED.A1T0 RZ, [UR6], RZ ;  /* 0x000000ffffff79a7 */ /* 0x000fe20008100406 */
[----:B------:R-:W-:Y:S05]  /*1e50*/  @P0 BRA `(.L_x_29) ;  /* 0x0000000000040947 */ /* 0x000fea0003800000 */
[----:B------:R-:W-:Y:S01]  /*1e60*/  BPT.TRAP 0x1 ;  /* 0x000000040000795c */ /* 0x000fe20000300000 */
.L_x_29:
[----:B------:R-:W-:Y:S01]  /*1e70*/  SHF.L.U32 R0, R163, 0x1f, RZ ;  /* 0x0000001fa3007819 */ /* 0x000fe200000006ff */
[----:B------:R-:W-:Y:S01]  /*1e80*/  UIADD3 UR38, UR44, UR38, URZ ;  /* 0x000000262c267290 */ /* 0x000fe2000fffe03f */
[----:B------:R-:W1:Y:S01]  /*1e90*/  LDC R7, c[0x0][0x288] ;  /* 0x0000a200ff077b82 */ /* 0x000e620000000800 */
[----:B------:R-:W-:Y:S01]  /*1ea0*/  UISETP.GE.U32.AND UP1, UPT, UR44, 0x5, UPT ;  /* 0x000000052c00788c */ /* 0x000fe2000bf26070 */
[----:B------:R-:W-:Y:S01]  /*1eb0*/  IMAD.SHL.U32 R8, R156, 0x2, RZ ;  /* 0x000000029c087824 */ /* 0x000fe200078e00ff */
[----:B------:R-:W-:Y:S02]  /*1ec0*/  UISETP.GT.U32.AND UP0, UPT, UR38, 0x4, UPT ;  /* 0x000000042600788c */ /* 0x000fe4000bf04070 */
[----:B------:R-:W-:Y:S02]  /*1ed0*/  UIMAD.WIDE.U32 UR4, UR38, -0x33333333, URZ ;  /* 0xcccccccd260478a5 */ /* 0x000fe4000f8e003f */
[----:B------:R-:W-:Y:S01]  /*1ee0*/  UISETP.LT.U32.AND UP0, UPT, UR44, 0x5, UP0 ;  /* 0x000000052c00788c */ /* 0x000fe20008701070 */
[----:B------:R-:W2:Y:S01]  /*1ef0*/  SYNCS.PHASECHK.TRANS64.TRYWAIT P0, [R159+UR42+0x10], R0 ;  /* 0x000010009f0075a7 */ /* 0x000ea2000800016a */
[----:B------:R-:W-:Y:S01]  /*1f00*/  USHF.R.U32.HI UR4, URZ, 0x2, UR5 ;  /* 0x000000023f047899 */ /* 0x000fe20008011605 */
[----:B------:R-:W-:Y:S01]  /*1f10*/  SHF.R.S32.HI R9, RZ, 0x1f, R8 ;  /* 0x0000001fff097819 */ /* 0x000fe20000011408 */
[----:B------:R-:W-:-:S02]  /*1f20*/  USEL UR6, URZ, 0x1, !UP0 ;  /* 0x000000013f067887 */ /* 0x000fc4000c000000 */
[----:B------:R-:W-:Y:S02]  /*1f30*/  UIMAD UR38, UR4, -0x5, UR38 ;  /* 0xfffffffb042678a4 */ /* 0x000fe4000f8e0226 */
[----:B------:R-:W-:-:S04]  /*1f40*/  ULOP3.LUT UR39, UR39, UR6, URZ, 0x3c, !UPT ;  /* 0x0000000627277292 */ /* 0x000fc8000f8e3c3f */
[----:B------:R-:W-:Y:S01]  /*1f50*/  @UP1 ULOP3.LUT UR39, UR39, 0x1, UR4, 0x78, !UPT ;  /* 0x0000000127271892 */ /* 0x000fe2000f8e7804 */
[----:B-12---:R-:W-:Y:S11]  /*1f60*/  @!P0 BRA `(.L_x_31) ;  /* 0x0000007800f48947 */ /* 0x006ff60003800000 */
.L_x_318:
[----:B-1----:R-:W-:Y:S01]  /*1f70*/  IMAD.SHL.U32 R0, R19, 0x40, RZ ;  /* 0x0000004013007824 */ /* 0x002fe200078e00ff */
[----:B------:R-:W-:Y:S01]  /*1f80*/  ULDC UR6, c[0x0][0x284] ;  /* 0x0000a10000067ab9 */ /* 0x000fe20000000800 */
[----:B------:R-:W-:Y:S01]  /*1f90*/  IMAD.SHL.U32 R22, R22, 0x100, RZ ;  /* 0x0000010016167824 */ /* 0x000fe200078e00ff */
[----:B------:R-:W-:Y:S01]  /*1fa0*/  SHF.R.S32.HI R15, RZ, 0x1f, R2 ;  /* 0x0000001fff0f7819 */ /* 0x000fe20000011402 */
[----:B------:R-:W-:Y:S01]  /*1fb0*/  ULDC.64 UR4, c[0x0][0x5d0] ;  /* 0x0001740000047ab9 */ /* 0x000fe20000000a00 */
[----:B------:R-:W-:Y:S01]  /*1fc0*/  ISETP.GE.AND P0, PT, R0, UR6, PT ;  /* 0x0000000600007c0c */ /* 0x000fe2000bf06270 */
[----:B------:R-:W-:Y:S01]  /*1fd0*/  IMAD.WIDE.U32 R4, R2, UR4, R8 ;  /* 0x0000000402047c25 */ /* 0x000fe2000f8e0008 */
[----:B------:R-:W-:Y:S02]  /*1fe0*/  SHF.R.S32.HI R14, RZ, 0x1f, R22 ;  /* 0x0000001fff0e7819 */ /* 0x000fe40000011416 */
[C---:B------:R-:W-:Y:S01]  /*1ff0*/  ISETP.GE.OR P0, PT, R22.reuse, R7, P0 ;  /* 0x000000071600720c */ /* 0x040fe20000706670 */
[----:B------:R-:W-:Y:S01]  /*2000*/  IMAD R3, R15, UR4, RZ ;  /* 0x000000040f037c24 */ /* 0x000fe2000f8e02ff */
[----:B------:R-:W-:-:S03]  /*2010*/  IADD3 R4, P1, R22, R4, RZ ;  /* 0x0000000416047210 */ /* 0x000fc60007f3e0ff */
[----:B------:R-:W-:-:S05]  /*2020*/  IMAD R3, R2, UR5, R3 ;  /* 0x0000000502037c24 */ /* 0x000fca000f8e0203 */
[----:B------:R-:W-:-:S03]  /*2030*/  IADD3.X R5, R14, R5, R3, P1, !PT ;  /* 0x000000050e057210 */ /* 0x000fc60000ffe403 */
[----:B------:R-:W-:Y:S05]  /*2040*/  @P0 BRA `(.L_x_32) ;  /* 0x0000006000b00947 */ /* 0x000fea0003800000 */
[----:B0-----:R-:W0:Y:S01]  /*2050*/  LDC.64 R12, c[0x0][0x5c8] ;  /* 0x00017200ff0c7b82 */ /* 0x001e220000000a00 */
[----:B------:R-:W-:Y:S01]  /*2060*/  IMAD.WIDE R10, R19, 0x40, R154 ;  /* 0x00000040130a7825 */ /* 0x000fe200078e029a */
[----:B------:R-:W-:Y:S01]  /*2070*/  ULDC.64 UR4, c[0x0][0x5c0] ;  /* 0x0001700000047ab9 */ /* 0x000fe20000000a00 */
[----:B------:R-:W-:Y:S02]  /*2080*/  BSSY B0, `(.L_x_32) ;  /* 0x0000628000007945 */ /* 0x000fe40003800000 */
[----:B------:R-:W-:Y:S02]  /*2090*/  IMAD.IADD R19, R161, 0x1, -R0 ;  /* 0x00000001a1137824 */ /* 0x000fe400078e0a00 */
[-C--:B0-----:R-:W-:Y:S02]  /*20a0*/  IMAD R3, R11, R12.reuse, RZ ;  /* 0x0000000c0b037224 */ /* 0x081fe400078e02ff */
[----:B------:R-:W-:-:S04]  /*20b0*/  IMAD.WIDE.U32 R4, R10, R12, R4 ;  /* 0x0000000c0a047225 */ /* 0x000fc800078e0004 */
[----:B------:R-:W-:Y:S01]  /*20c0*/  IMAD R3, R10, R13, R3 ;  /* 0x0000000d0a037224 */ /* 0x000fe200078e0203 */
[----:B------:R-:W-:-:S03]  /*20d0*/  IADD3 R4, P0, R4, UR4, RZ ;  /* 0x0000000404047c10 */ /* 0x000fc6000ff1e0ff */
[----:B------:R-:W-:Y:S01]  /*20e0*/  IMAD.IADD R3, R5, 0x1, R3 ;  /* 0x0000000105037824 */ /* 0x000fe200078e0203 */
[----:B------:R-:W-:-:S04]  /*20f0*/  LEA R6, P1, R12, R4, 0x3 ;  /* 0x000000040c067211 */ /* 0x000fc800078218ff */
[----:B------:R-:W-:Y:S01]  /*2100*/  IADD3.X R5, R3, UR5, RZ, P0, !PT ;  /* 0x0000000503057c10 */ /* 0x000fe200087fe4ff */
[----:B------:R-:W-:Y:S01]  /*2110*/  IMAD R3, R156, -0x2, R7 ;  /* 0xfffffffe9c037824 */ /* 0x000fe200078e0207 */
[----:B-----5:R-:W-:Y:S02]  /*2120*/  ISETP.NE.AND P0, PT, R152, RZ, PT ;  /* 0x000000ff9800720c */ /* 0x020fe40003f05270 */
[----:B------:R-:W-:Y:S01]  /*2130*/  LEA.HI.X R7, R12, R5, R13, 0x3, P1 ;  /* 0x000000050c077211 */ /* 0x000fe200008f1c0d */
[----:B------:R-:W-:-:S10]  /*2140*/  IMAD.IADD R0, R3, 0x1, -R22 ;  /* 0x0000000103007824 */ /* 0x000fd400078e0a16 */
[----:B------:R-:W-:Y:S05]  /*2150*/  @!P0 BRA `(.L_x_33) ;  /* 0x0000004800608947 */ /* 0x000fea0003800000 */
[----:B------:R-:W0:Y:S01]  /*2160*/  LDC.64 R20, c[0x0][0x5b0] ;  /* 0x00016c00ff147b82 */ /* 0x000e220000000a00 */
[----:B------:R-:W-:Y:S01]  /*2170*/  ULDC.64 UR4, c[0x0][0x5b8] ;  /* 0x00016e0000047ab9 */ /* 0x000fe20000000a00 */
[----:B------:R-:W-:Y:S01]  /*2180*/  ISETP.GE.AND P1, PT, R19, 0x1, PT ;  /* 0x000000011300780c */ /* 0x000fe20003f26270 */
[----:B------:R-:W-:Y:S01]  /*2190*/  IMAD.WIDE.U32 R8, R2, UR4, R8 ;  /* 0x0000000402087c25 */ /* 0x000fe2000f8e0008 */
[----:B------:R-:W-:Y:S02]  /*21a0*/  BSSY B1, `(.L_x_34) ;  /* 0x000000e000017945 */ /* 0x000fe40003800000 */
[----:B------:R-:W-:Y:S01]  /*21b0*/  ISETP.LT.OR P5, PT, R0, 0x1, !P1 ;  /* 0x000000010000780c */ /* 0x000fe20004fa1670 */
[----:B------:R-:W-:Y:S01]  /*21c0*/  IMAD R3, R15, UR4, RZ ;  /* 0x000000040f037c24 */ /* 0x000fe2000f8e02ff */
[----:B------:R-:W1:Y:S01]  /*21d0*/  LDC.64 R164, c[0x0][0x5a8] ;  /* 0x00016a00ffa47b82 */ /* 0x000e620000000a00 */
[----:B------:R-:W-:Y:S02]  /*21e0*/  IADD3 R12, P0, R22, R8, RZ ;  /* 0x00000008160c7210 */ /* 0x000fe40007f1e0ff */
[----:B------:R-:W-:-:S05]  /*21f0*/  IMAD R3, R2, UR5, R3 ;  /* 0x0000000502037c24 */ /* 0x000fca000f8e0203 */
[----:B------:R-:W-:Y:S01]  /*2200*/  IADD3.X R13, R14, R9, R3, P0, !PT ;  /* 0x000000090e0d7210 */ /* 0x000fe200007fe403 */
[-C--:B0-----:R-:W-:Y:S02]  /*2210*/  IMAD R8, R11, R20.reuse, RZ ;  /* 0x000000140b087224 */ /* 0x081fe400078e02ff */
[----:B------:R-:W-:-:S04]  /*2220*/  IMAD.WIDE.U32 R2, R10, R20, R12 ;  /* 0x000000140a027225 */ /* 0x000fc800078e000c */
[----:B------:R-:W-:Y:S01]  /*2230*/  IMAD R15, R10, R21, R8 ;  /* 0x000000150a0f7224 */ /* 0x000fe200078e0208 */
[----:B-1----:R-:W-:-:S04]  /*2240*/  IADD3 R2, P0, R2, R164, RZ ;  /* 0x000000a402027210 */ /* 0x002fc80007f1e0ff */
[----:B------:R-:W-:Y:S01]  /*2250*/  IADD3.X R3, R165, R3, R15, P0, !PT ;  /* 0x00000003a5037210 */ /* 0x000fe200007fe40f */
[----:B------:R-:W-:Y:S08]  /*2260*/  @P5 BRA `(.L_x_35) ;  /* 0x0000000000045947 */ /* 0x000ff00003800000 */
[----:B------:R0:W5:Y:S02]  /*2270*/  LDG.E.U8 R162, desc[UR36][R2.64] ;  /* 0x0000002402a27981 */ /* 0x000164000c1e1100 */
.L_x_35:
[----:B------:R-:W-:Y:S05]  /*2280*/  BSYNC B1 ;  /* 0x0000000000017941 */ /* 0x000fea0003800000 */
.L_x_34:
[----:B-----5:R-:W-:Y:S01]  /*2290*/  LOP3.LUT R11, R162, 0xffff, RZ, 0xc0, !PT ;  /* 0x0000ffffa20b7812 */ /* 0x020fe200078ec0ff */
[C---:B------:R-:W-:Y:S01]  /*22a0*/  IMAD.SHL.U32 R8, R20.reuse, 0x8, RZ ;  /* 0x0000000814087824 */ /* 0x040fe200078e00ff */
[----:B------:R-:W-:Y:S01]  /*22b0*/  SHF.L.U64.HI R9, R20, 0x3, R21 ;  /* 0x0000000314097819 */ /* 0x000fe20000010215 */
[----:B------:R-:W-:Y:S01]  /*22c0*/  BSSY B1, `(.L_x_36) ;  /* 0x000000e000017945 */ /* 0x000fe20003800000 */
[----:B------:R-:W-:Y:S02]  /*22d0*/  PRMT R11, R11, 0x8880, RZ ;  /* 0x000088800b0b7816 */ /* 0x000fe400000000ff */
[----:B------:R-:W-:Y:S01]  /*22e0*/  ISETP.LT.OR P2, PT, R0, 0x2, !P1 ;  /* 0x000000020000780c */ /* 0x000fe20004f41670 */
[----:B------:R-:W-:Y:S01]  /*22f0*/  IMAD.WIDE.U32 R8, R10, R20, R8 ;  /* 0x000000140a087225 */ /* 0x000fe200078e0008 */
[----:B------:R-:W-:-:S03]  /*2300*/  ISETP.GE.AND P0, PT, R19, 0x9, PT ;  /* 0x000000091300780c */ /* 0x000fc60003f06270 */
[----:B------:R-:W-:Y:S01]  /*2310*/  IMAD R10, R11, R152, RZ ;  /* 0x000000980b0a7224 */ /* 0x000fe200078e02ff */
[----:B------:R-:W-:Y:S01]  /*2320*/  IADD3 R8, P3, P4, R12, R164, R8 ;  /* 0x000000a40c087210 */ /* 0x000fe20007c7e008 */
[----:B------:R-:W-:Y:S02]  /*2330*/  IMAD.IADD R14, R15, 0x1, R9 ;  /* 0x000000010f0e7824 */ /* 0x000fe400078e0209 */
[----:B------:R-:W-:-:S05]  /*2340*/  @!P5 IMAD R11, R24, R153, R10 ;  /* 0x00000099180bd224 */ /* 0x000fca00078e020a */
[----:B------:R1:W-:Y:S01]  /*2350*/  @!P5 STG.E.U8 desc[UR36][R4.64], R11 ;  /* 0x0000000b0400d986 */ /* 0x0003e2000c101124 */
[----:B------:R-:W-:Y:S05]  /*2360*/  @P2 BRA `(.L_x_37) ;  /* 0x00000000000c2947 */ /* 0x000fea0003800000 */
[----:B------:R-:W1:Y:S02]  /*2370*/  LDG.E.U8 R162, desc[UR36][R2.64+0x1] ;  /* 0x0000012402a27981 */ /* 0x000e64000c1e1100 */
[----:B-1----:R-:W-:-:S05]  /*2380*/  PRMT R11, R162, 0x8880, RZ ;  /* 0x00008880a20b7816 */ /* 0x002fca00000000ff */
[----:B------:R-:W-:-:S07]  /*2390*/  IMAD R10, R11, R152, RZ ;  /* 0x000000980b0a7224 */ /* 0x000fce00078e02ff */
.L_x_37:
[----:B------:R-:W-:Y:S05]  /*23a0*/  BSYNC B1 ;  /* 0x0000000000017941 */ /* 0x000fea0003800000 */
.L_x_36:
[C---:B------:R-:W-:Y:S01]  /*23b0*/  ISETP.LT.OR P5, PT, R0.reuse, 0x1, !P0 ;  /* 0x000000010000780c */ /* 0x040fe200047a1670 */
[----:B------:R-:W-:Y:S01]  /*23c0*/  @!P2 IMAD R25, R25, R153, R10 ;  /* 0x000000991919a224 */ /* 0x000fe200078e020a */
[----:B------:R-:W-:Y:S01]  /*23d0*/  BSSY B1, `(.L_x_38) ;  /* 0x000000a000017945 */ /* 0x000fe20003800000 */
[----:B------:R-:W-:Y:S02]  /*23e0*/  IADD3.X R9, R13, R165, R14, P3, P4 ;  /* 0x000000a50d097210 */ /* 0x000fe40001fe840e */
[C---:B------:R-:W-:Y:S01]  /*23f0*/  ISETP.LT.OR P3, PT, R0.reuse, 0x2, !P0 ;  /* 0x000000020000780c */ /* 0x040fe20004761670 */
[----:B------:R2:W-:Y:S01]  /*2400*/  @!P2 STG.E.U8 desc[UR36][R4.64+0x1], R25 ;  /* 0x000001190400a986 */ /* 0x0005e2000c101124 */
[C---:B------:R-:W-:Y:S02]  /*2410*/  ISETP.LT.OR P4, PT, R0.reuse, 0x9, !P1 ;  /* 0x000000090000780c */ /* 0x040fe40004f81670 */
[----:B------:R-:W-:-:S04]  /*2420*/  ISETP.LT.OR P2, PT, R0, 0xa, !P1 ;  /* 0x0000000a0000780c */ /* 0x000fc80004f41670 */
[----:B------:R-:W-:Y:S09]  /*2430*/  @P5 BRA `(.L_x_39) ;  /* 0x00000000000c5947 */ /* 0x000ff20003800000 */
[----:B------:R-:W1:Y:S02]  /*2440*/  LDG.E.U8 R162, desc[UR36][R8.64] ;  /* 0x0000002408a27981 */ /* 0x000e64000c1e1100 */
[----:B-1----:R-:W-:-:S05]  /*2450*/  PRMT R11, R162, 0x8880, RZ ;  /* 0x00008880a20b7816 */ /* 0x002fca00000000ff */
[----:B------:R-:W-:-:S07]  /*2460*/  IMAD R10, R11, R152, RZ ;  /* 0x000000980b0a7224 */ /* 0x000fce00078e02ff */
.L_x_39:
[----:B------:R-:W-:Y:S05]  /*2470*/  BSYNC B1 ;  /* 0x0000000000017941 */ /* 0x000fea0003800000 */
.L_x_38:
[----:B-1----:R-:W-:Y:S01]  /*2480*/  @!P5 IMAD R11, R26, R153, R10 ;  /* 0x000000991a0bd224 */ /* 0x002fe200078e020a */
[----:B------:R-:W-:Y:S04]  /*2490*/  BSSY B1, `(.L_x_40) ;  /* 0x0000006000017945 */ /* 0x000fe80003800000 */
[----:B------:R1:W-:Y:S01]  /*24a0*/  @!P5 STG.E.U8 desc[UR36][R6.64], R11 ;  /* 0x0000000b0600d986 */ /* 0x0003e2000c101124 */
[----:B------:R-:W-:Y:S05]  /*24b0*/  @P3 BRA `(.L_x_41) ;  /* 0x00000000000c3947 */ /* 0x000fea0003800000 */
[----:B------:R-:W1:Y:S02]  /*24c0*/  LDG.E.U8 R162, desc[UR36][R8.64+0x1] ;  /* 0x0000012408a27981 */ /* 0x000e64000c1e1100 */
[----:B-1----:R-:W-:-:S05]  /*24d0*/  PRMT R11, R162, 0x8880, RZ ;  /* 0x00008880a20b7816 */ /* 0x002fca00000000ff */
[----:B------:R-:W-:-:S07]  /*24e0*/  IMAD R10, R11, R152, RZ ;  /* 0x000000980b0a7224 */ /* 0x000fce00078e02ff */
.L_x_41:
[----:B------:R-:W-:Y:S05]  /*24f0*/  BSYNC B1 ;  /* 0x0000000000017941 */ /* 0x000fea0003800000 */
.L_x_40:
[----:B------:R-:W-:Y:S01]  /*2500*/  @!P3 IMAD R27, R27, R153, R10 ;  /* 0x000000991b1bb224 */ /* 0x000fe200078e020a */
[----:B------:R-:W-:Y:S04]  /*2510*/  BSSY B1, `(.L_x_42) ;  /* 0x0000006000017945 */ /* 0x000fe80003800000 */
[----:B------:R3:W-:Y:S01]  /*2520*/  @!P3 STG.E.U8 desc[UR36][R6.64+0x1], R27 ;  /* 0x0000011b0600b986 */ /* 0x0007e2000c101124 */
[----:B------:R-:W-:Y:S05]  /*2530*/  @P4 BRA `(.L_x_43) ;  /* 0x00000000000c4947 */ /* 0x000fea0003800000 */
[----:B------:R-:W1:Y:S02]  /*2540*/  LDG.E.U8 R162, desc[UR36][R2.64+0x8] ;  /* 0x0000082402a27981 */ /* 0x000e64000c1e1100 */
[----:B-1----:R-:W-:-:S05]  /*2550*/  PRMT R11, R162, 0x8880, RZ ;  /* 0x00008880a20b7816 */ /* 0x002fca00000000ff */
[----:B------:R-:W-:-:S07]  /*2560*/  IMAD R10, R11, R152, RZ ;  /* 0x000000980b0a7224 */ /* 0x000fce00078e02ff */
.L_x_43:
[----:B------:R-:W-:Y:S05]  /*2570*/  BSYNC B1 ;  /* 0x0000000000017941 */ /* 0x000fea0003800000 */
.L_x_42:
[----:B-1----:R-:W-:Y:S01]  /*2580*/  @!P4 IMAD R11, R28, R153, R10 ;  /* 0x000000991c0bc224 */ /* 0x002fe200078e020a */
[----:B------:R-:W-:Y:S04]  /*2590*/  BSSY B1, `(.L_x_44) ;  /* 0x0000006000017945 */ /* 0x000fe80003800000 */
[----:B------:R1:W-:Y:S01]  /*25a0*/  @!P4 STG.E.U8 desc[UR36][R4.64+0x8], R11 ;  /* 0x0000080b0400c986 */ /* 0x0003e2000c101124 */
[----:B------:R-:W-:Y:S05]  /*25b0*/  @P2 BRA `(.L_x_45) ;  /* 0x00000000000c2947 */ /* 0x000fea0003800000 */
[----:B------:R-:W1:Y:S02]  /*25c0*/  LDG.E.U8 R162, desc[UR36][R2.64+0x9] ;  /* 0x0000092402a27981 */ /* 0x000e64000c1e1100 */
[----:B-1----:R-:W-:-:S05]  /*25d0*/  PRMT R11, R162, 0x8880, RZ ;  /* 0x00008880a20b7816 */ /* 0x002fca00000000ff */
[----:B------:R-:W-:-:S07]  /*25e0*/  IMAD R10, R11, R152, RZ ;  /* 0x000000980b0a7224 */ /* 0x000fce00078e02ff */
.L_x_45:
[----:B------:R-:W-:Y:S05]  /*25f0*/  BSYNC B1 ;  /* 0x0000000000017941 */ /* 0x000fea0003800000 */
.L_x_44:
[C---:B------:R-:W-:Y:S01]  /*2600*/  ISETP.LT.OR P4, PT, R0.reuse, 0x9, !P0 ;  /* 0x000000090000780c */ /* 0x040fe20004781670 */
[----:B------:R-:W-:Y:S01]  /*2610*/  @!P2 IMAD R29, R29, R153, R10 ;  /* 0x000000991d1da224 */ /* 0x000fe200078e020a */
[----:B------:R-:W-:Y:S01]  /*2620*/  BSSY B1, `(.L_x_46) ;  /* 0x0000009000017945 */ /* 0x000fe20003800000 */
[C---:B------:R-:W-:Y:S02]  /*2630*/  ISETP.LT.OR P3, PT, R0.reuse, 0xa, !P0 ;  /* 0x0000000a0000780c */ /* 0x040fe40004761670 */
[C---:B------:R-:W-:Y:S01]  /*2640*/  ISETP.LT.OR P5, PT, R0.reuse, 0x11, !P1 ;  /* 0x000000110000780c */ /* 0x040fe20004fa1670 */
[----:B------:R4:W-:Y:S01]  /*2650*/  @!P2 STG.E.U8 desc[UR36][R4.64+0x9], R29 ;  /* 0x0000091d0400a986 */ /* 0x0009e2000c101124 */
[----:B------:R-:W-:-:S06]  /*2660*/  ISETP.LT.OR P2, PT, R0, 0x12, !P1 ;  /* 0x000000120000780c */ /* 0x000fcc0004f41670 */
[----:B------:R-:W-:Y:S07]  /*2670*/  @P4 BRA `(.L_x_47) ;  /* 0x00000000000c4947 */ /* 0x000fee0003800000 */
[----:B------:R-:W1:Y:S02]  /*2680*/  LDG.E.U8 R162, desc[UR36][R8.64+0x8] ;  /* 0x0000082408a27981 */ /* 0x000e64000c1e1100 */
[----:B-1----:R-:W-:-:S05]  /*2690*/  PRMT R11, R162, 0x8880, RZ ;  /* 0x00008880a20b7816 */ /* 0x002fca00000000ff */
[----:B------:R-:W-:-:S07]  /*26a0*/  IMAD R10, R11, R152, RZ ;  /* 0x000000980b0a7224 */ /* 0x000fce00078e02ff */
.L_x_47:
[----:B------:R-:W-:Y:S05]  /*26b0*/  BSYNC B1 ;  /* 0x0000000000017941 */ /* 0x000fea0003800000 */
.L_x_46:
[----:B-1----:R-:W-:Y:S01]  /*26c0*/  @!P4 IMAD R11, R30, R153, R10 ;  /* 0x000000991e0bc224 */ /* 0x002fe200078e020a */
[----:B------:R-:W-:Y:S04]  /*26d0*/  BSSY B1, `(.L_x_48) ;  /* 0x0000006000017945 */ /* 0x000fe80003800000 */
[----:B------:R1:W-:Y:S01]  /*26e0*/  @!P4 STG.E.U8 desc[UR36][R6.64+0x8], R11 ;  /* 0x0000080b0600c986 */ /* 0x0003e2000c101124 */
[----:B------:R-:W-:Y:S05]  /*26f0*/  @P3 BRA `(.L_x_49) ;  /* 0x00000000000c3947 */ /* 0x000fea0003800000 */
[----:B------:R-:W1:Y:S02]  /*2700*/  LDG.E.U8 R162, desc[UR36][R8.64+0x9] ;  /* 0x0000092408a27981 */ /* 0x000e64000c1e1100 */
[----:B-1----:R-:W-:-:S05]  /*2710*/  PRMT R11, R162, 0x8880, RZ ;  /* 0x00008880a20b7816 */ /* 0x002fca00000000ff */
[----:B------:R-:W-:-:S07]  /*2720*/  IMAD R10, R11, R152, RZ ;  /* 0x000000980b0a7224 */ /* 0x000fce00078e02ff */
.L_x_49:
[----:B------:R-:W-:Y:S05]  /*2730*/  BSYNC B1 ;  /* 0x0000000000017941 */ /* 0x000fea0003800000 */
.L_x_48:
[----:B------:R-:W-:Y:S01]  /*2740*/  @!P3 IMAD R31, R31, R153, R10 ;  /* 0x000000991f1fb224 */ /* 0x000fe200078e020a */
[----:B------:R-:W-:Y:S04]  /*2750*/  BSSY B1, `(.L_x_50) ;  /* 0x0000006000017945 */ /* 0x000fe80003800000 */
[----:B------:R0:W-:Y:S01]  /*2760*/  @!P3 STG.E.U8 desc[UR36][R6.64+0x9], R31 ;  /* 0x0000091f0600b986 */ /* 0x0001e2000c101124 */
[----:B------:R-:W-:Y:S05]  /*2770*/  @P5 BRA `(.L_x_51) ;  /* 0x00000000000c5947 */ /* 0x000fea0003800000 */
[----:B------:R-:W1:Y:S02]  /*2780*/  LDG.E.U8 R162, desc[UR36][R2.64+0x10] ;  /* 0x0000102402a27981 */ /* 0x000e64000c1e1100 */
[----:B-1----:R-:W-:-:S05]  /*2790*/  PRMT R11, R162, 0x8880, RZ ;  /* 0x00008880a20b7816 */ /* 0x002fca00000000ff */
[----:B------:R-:W-:-:S07]  /*27a0*/  IMAD R10, R11, R152, RZ ;  /* 0x000000980b0a7224 */ /* 0x000fce00078e02ff */
.L_x_51:
[----:B------:R-:W-:Y:S05]  /*27b0*/  BSYNC B1 ;  /* 0x0000000000017941 */ /* 0x000fea0003800000 */
.L_x_50:
[----:B-1----:R-:W-:Y:S01]  /*27c0*/  @!P5 IMAD R11, R32, R153, R10 ;  /* 0x00000099200bd224 */ /* 0x002fe200078e020a */
[----:B------:R-:W-:Y:S04]  /*27d0*/  BSSY B1, `(.L_x_52) ;  /* 0x0000006000017945 */ /* 0x000fe80003800000 */
[----:B------:R1:W-:Y:S01]  /*27e0*/  @!P5 STG.E.U8 desc[UR36][R4.64+0x10], R11 ;  /* 0x0000100b0400d986 */ /* 0x0003e2000c101124 */
[----:B------:R-:W-:Y:S05]  /*27f0*/  @P2 BRA `(.L_x_53) ;  /* 0x00000000000c2947 */ /* 0x000fea0003800000 */
[----:B------:R-:W1:Y:S02]  /*2800*/  LDG.E.U8 R162, desc[UR36][R2.64+0x11] ;  /* 0x0000112402a27981 */ /* 0x000e64000c1e1100 */
[----:B-1----:R-:W-:-:S05]  /*2810*/  PRMT R11, R162, 0x8880, RZ ;  /* 0x00008880a20b7816 */ /* 0x002fca00000000ff */
[----:B------:R-:W-:-:S07]  /*2820*/  IMAD R10, R11, R152, RZ ;  /* 0x000000980b0a7224 */ /* 0x000fce00078e02ff */
.L_x_53:
[----:B------:R-:W-:Y:S05]  /*2830*/  BSYNC B1 ;  /* 0x0000000000017941 */ /* 0x000fea0003800000 */
.L_x_52:
        /* <DEDUP_REMOVED lines=11> */
.L_x_55:
[----:B------:R-:W-:Y:S05]  /*28f0*/  BSYNC B1 ;  /* 0x0000000000017941 */ /* 0x000fea0003800000 */
.L_x_54:
[----:B-1----:R-:W-:Y:S01]  /*2900*/  @!P4 IMAD R11, R34, R153, R10 ;  /* 0x00000099220bc224 */ /* 0x002fe200078e020a */
[----:B------:R-:W-:Y:S04]  /*2910*/  BSSY B1, `(.L_x_56) ;  /* 0x0000006000017945 */ /* 0x000fe80003800000 */
[----:B------:R1:W-:Y:S01]  /*2920*/  @!P4 STG.E.U8 desc[UR36][R6.64+0x10], R11 ;  /* 0x0000100b0600c986 */ /* 0x0003e2000c101124 */
[----:B------:R-:W-:Y:S05]  /*2930*/  @P3 BRA `(.L_x_57) ;  /* 0x00000000000c3947 */ /* 0x000fea0003800000 */
[----:B------:R-:W1:Y:S02]  /*2940*/  LDG.E.U8 R162, desc[UR36][R8.64+0x11] ;  /* 0x0000112408a27981 */ /* 0x000e64000c1e1100 */
[----:B-1----:R-:W-:-:S05]  /*2950*/  PRMT R11, R162, 0x8880, RZ ;  /* 0x00008880a20b7816 */ /* 0x002fca00000000ff */
[----:B------:R-:W-:-:S07]  /*2960*/  IMAD R10, R11, R152, RZ ;  /* 0x000000980b0a7224 */ /* 0x000fce00078e02ff */
.L_x_57:
[----:B------:R-:W-:Y:S05]  /*2970*/  BSYNC B1 ;  /* 0x0000000000017941 */ /* 0x000fea0003800000 */
.L_x_56:
[----:B------:R-:W-:Y:S01]  /*2980*/  @!P3 IMAD R35, R35, R153, R10 ;  /* 0x000000992323b224 */ /* 0x000fe200078e020a */
[----:B------:R-:W-:Y:S04]  /*2990*/  BSSY B1, `(.L_x_58) ;  /* 0x0000006000017945 */ /* 0x000fe80003800000 */
[----:B------:R0:W-:Y:S01]  /*29a0*/  @!P3 STG.E.U8 desc[UR36][R6.64+0x11], R35 ;  /* 0x000011230600b986 */ /* 0x0001e2000c101124 */
[----:B------:R-:W-:Y:S05]  /*29b0*/  @P5 BRA `(.L_x_59) ;  /* 0x00000000000c5947 */ /* 0x000fea0003800000 */
[----:B------:R-:W1:Y:S02]  /*29c0*/  LDG.E.U8 R162, desc[UR36][R2.64+0x18] ;  /* 0x0000182402a27981 */ /* 0x000e64000c1e1100 */
[----:B-1----:R-:W-:-:S05]  /*29d0*/  PRMT R11, R162, 0x8880, RZ ;  /* 0x00008880a20b7816 */ /* 0x002fca00000000ff */
[----:B------:R-:W-:-:S07]  /*29e0*/  IMAD R10, R11, R152, RZ ;  /* 0x000000980b0a7224 */ /* 0x000fce00078e02ff */
.L_x_59:
[----:B------:R-:W-:Y:S05]  /*29f0*/  BSYNC B1 ;  /* 0x0000000000017941 */ /* 0x000fea0003800000 */
.L_x_58:
[----:B-1----:R-:W-:Y:S01]  /*2a00*/  @!P5 IMAD R11, R36, R153, R10 ;  /* 0x00000099240bd224 */ /* 0x002fe200078e020a */
[----:B------:R-:W-:Y:S04]  /*2a10*/  BSSY B1, `(.L_x_60) ;  /* 0x0000006000017945 */ /* 0x000fe80003800000 */
[----:B------:R1:W-:Y:S01]  /*2a20*/  @!P5 STG.E.U8 desc[UR36][R4.64+0x18], R11 ;  /* 0x0000180b0400d986 */ /* 0x0003e2000c101124 */
[----:B------:R-:W-:Y:S05]  /*2a30*/  @P2 BRA `(.L_x_61) ;  /* 0x00000000000c2947 */ /* 0x000fea0003800000 */
[----:B------:R-:W1:Y:S02]  /*2a40*/  LDG.E.U8 R162, desc[UR36][R2.64+0x19] ;  /* 0x0000192402a27981 */ /* 0x000e64000c1e1100 */
[----:B-1----:R-:W-:-:S05]  /*2a50*/  PRMT R11, R162, 0x8880, RZ ;  /* 0x00008880a20b7816 */ /* 0x002fca00000000ff */
[----:B------:R-:W-:-:S07]  /*2a60*/  IMAD R10, R11, R152, RZ ;  /* 0x000000980b0a7224 */ /* 0x000fce00078e02ff */
.L_x_61:
[----:B------:R-:W-:Y:S05]  /*2a70*/  BSYNC B1 ;  /* 0x0000000000017941 */ /* 0x000fea0003800000 */
.L_x_60:
        /* <DEDUP_REMOVED lines=11> */
.L_x_63:
[----:B------:R-:W-:Y:S05]  /*2b30*/  BSYNC B1 ;  /* 0x0000000000017941 */ /* 0x000fea0003800000 */
.L_x_62:
[----:B-1----:R-:W-:Y:S01]  /*2b40*/  @!P4 IMAD R11, R38, R153, R10 ;  /* 0x00000099260bc224 */ /* 0x002fe200078e020a */
[----:B------:R-:W-:Y:S04]  /*2b50*/  BSSY B1, `(.L_x_64) ;  /* 0x0000006000017945 */ /* 0x000fe80003800000 */
[----:B------:R1:W-:Y:S01]  /*2b60*/  @!P4 STG.E.U8 desc[UR36][R6.64+0x18], R11 ;  /* 0x0000180b0600c986 */ /* 0x0003e2000c101124 */
[----:B------:R-:W-:Y:S05]  /*2b70*/  @P3 BRA `(.L_x_65) ;  /* 0x00000000000c3947 */ /* 0x000fea0003800000 */
[----:B------:R-:W1:Y:S02]  /*2b80*/  LDG.E.U8 R162, desc[UR36][R8.64+0x19] ;  /* 0x0000192408a27981 */ /* 0x000e64000c1e1100 */
[----:B-1----:R-:W-:-:S05]  /*2b90*/  PRMT R11, R162, 0x8880, RZ ;  /* 0x00008880a20b7816 */ /* 0x002fca00000000ff */
[----:B------:R-:W-:-:S07]  /*2ba0*/  IMAD R10, R11, R152, RZ ;  /* 0x000000980b0a7224 */ /* 0x000fce00078e02ff */
.L_x_65:
[----:B------:R-:W-:Y:S05]  /*2bb0*/  BSYNC B1 ;  /* 0x0000000000017941 */ /* 0x000fea0003800000 */
.L_x_64:
[----:B------:R-:W-:Y:S01]  /*2bc0*/  @!P3 IMAD R39, R39, R153, R10 ;  /* 0x000000992727b224 */ /* 0x000fe200078e020a */
[----:B------:R-:W-:Y:S04]  /*2bd0*/  BSSY B1, `(.L_x_66) ;  /* 0x0000006000017945 */ /* 0x000fe80003800000 */
[----:B------:R0:W-:Y:S01]  /*2be0*/  @!P3 STG.E.U8 desc[UR36][R6.64+0x19], R39 ;  /* 0x000019270600b986 */ /* 0x0001e2000c101124 */
[----:B------:R-:W-:Y:S05]  /*2bf0*/  @P5 BRA `(.L_x_67) ;  /* 0x00000000000c5947 */ /* 0x000fea0003800000 */
[----:B------:R-:W1:Y:S02]  /*2c00*/  LDG.E.U8 R162, desc[UR36][R2.64+0x20] ;  /* 0x0000202402a27981 */ /* 0x000e64000c1e1100 */
[----:B-1----:R-:W-:-:S05]  /*2c10*/  PRMT R11, R162, 0x8880, RZ ;  /* 0x00008880a20b7816 */ /* 0x002fca00000000ff */
[----:B------:R-:W-:-:S07]  /*2c20*/  IMAD R10, R11, R152, RZ ;  /* 0x000000980b0a7224 */ /* 0x000fce00078e02ff */
.L_x_67:
[----:B------:R-:W-:Y:S05]  /*2c30*/  BSYNC B1 ;  /* 0x0000000000017941 */ /* 0x000fea0003800000 */
.L_x_66:
[----:B-1----:R-:W-:Y:S01]  /*2c40*/  @!P5 IMAD R11, R40, R153, R10 ;  /* 0x00000099280bd224 */ /* 0x002fe200078e020a */
[----:B------:R-:W-:Y:S04]  /*2c50*/  BSSY B1, `(.L_x_68) ;  /* 0x0000006000017945 */ /* 0x000fe80003800000 */
[----:B------:R1:W-:Y:S01]  /*2c60*/  @!P5 STG.E.U8 desc[UR36][R4.64+0x20], R11 ;  /* 0x0000200b0400d986 */ /* 0x0003e2000c101124 */
[----:B------:R-:W-:Y:S05]  /*2c70*/  @P2 BRA `(.L_x_69) ;  /* 0x00000000000c2947 */ /* 0x000fea0003800000 */
[----:B------:R-:W1:Y:S02]  /*2c80*/  LDG.E.U8 R162, desc[UR36][R2.64+0x21] ;  /* 0x0000212402a27981 */ /* 0x000e64000c1e1100 */
[----:B-1----:R-:W-:-:S05]  /*2c90*/  PRMT R11, R162, 0x8880, RZ ;  /* 0x00008880a20b7816 */ /* 0x002fca00000000ff */
[----:B------:R-:W-:-:S07]  /*2ca0*/  IMAD R10, R11, R152, RZ ;  /* 0x000000980b0a7224 */ /* 0x000fce00078e02ff */
.L_x_69:
[----:B------:R-:W-:Y:S05]  /*2cb0*/  BSYNC B1 ;  /* 0x0000000000017941 */ /* 0x000fea0003800000 */
.L_x_68:
        /* <DEDUP_REMOVED lines=11> */
.L_x_71:
[----:B------:R-:W-:Y:S05]  /*2d70*/  BSYNC B1 ;  /* 0x0000000000017941 */ /* 0x000fea0003800000 */
.L_x_70:
[----:B-1----:R-:W-:Y:S01]  /*2d80*/  @!P4 IMAD R11, R42, R153, R10 ;  /* 0x000000992a0bc224 */ /* 0x002fe200078e020a */
[----:B------:R-:W-:Y:S04]  /*2d90*/  BSSY B1, `(.L_x_72) ;  /* 0x0000006000017945 */ /* 0x000fe80003800000 */
[----:B------:R1:W-:Y:S01]  /*2da0*/  @!P4 STG.E.U8 desc[UR36][R6.64+0x20], R11 ;  /* 0x0000200b0600c986 */ /* 0x0003e2000c101124 */
[----:B------:R-:W-:Y:S05]  /*2db0*/  @P3 BRA `(.L_x_73) ;  /* 0x00000000000c3947 */ /* 0x000fea0003800000 */
[----:B------:R-:W1:Y:S02]  /*2dc0*/  LDG.E.U8 R162, desc[UR36][R8.64+0x21] ;  /* 0x0000212408a27981 */ /* 0x000e64000c1e1100 */
[----:B-1----:R-:W-:-:S05]  /*2dd0*/  PRMT R11, R162, 0x8880, RZ ;  /* 0x00008880a20b7816 */ /* 0x002fca00000000ff */
[----:B------:R-:W-:-:S07]  /*2de0*/  IMAD R10, R11, R152, RZ ;  /* 0x000000980b0a7224 */ /* 0x000fce00078e02ff */
.L_x_73:
[----:B------:R-:W-:Y:S05]  /*2df0*/  BSYNC B1 ;  /* 0x0000000000017941 */ /* 0x000fea0003800000 */
.L_x_72:
[----:B------:R-:W-:Y:S01]  /*2e00*/  @!P3 IMAD R43, R43, R153, R10 ;  /* 0x000000992b2bb224 */ /* 0x000fe200078e020a */
[----:B------:R-:W-:Y:S04]  /*2e10*/  BSSY B1, `(.L_x_74) ;  /* 0x0000006000017945 */ /* 0x000fe80003800000 */
[----:B------:R0:W-:Y:S01]  /*2e20*/  @!P3 STG.E.U8 desc[UR36][R6.64+0x21], R43 ;  /* 0x0000212b0600b986 */ /* 0x0001e2000c101124 */
[----:B------:R-:W-:Y:S05]  /*2e30*/  @P5 BRA `(.L_x_75) ;  /* 0x00000000000c5947 */ /* 0x000fea0003800000 */
[----:B------:R-:W1:Y:S02]  /*2e40*/  LDG.E.U8 R162, desc[UR36][R2.64+0x28] ;  /* 0x0000282402a27981 */ /* 0x000e64000c1e1100 */
[----:B-1----:R-:W-:-:S05]  /*2e50*/  PRMT R11, R162, 0x8880, RZ ;  /* 0x00008880a20b7816 */ /* 0x002fca00000000ff */
[----:B------:R-:W-:-:S07]  /*2e60*/  IMAD R10, R11, R152, RZ ;  /* 0x000000980b0a7224 */ /* 0x000fce00078e02ff */
.L_x_75:
[----:B------:R-:W-:Y:S05]  /*2e70*/  BSYNC B1 ;  /* 0x0000000000017941 */ /* 0x000fea0003800000 */
.L_x_74:
[----:B-1----:R-:W-:Y:S01]  /*2e80*/  @!P5 IMAD R11, R44, R153, R10 ;  /* 0x000000992c0bd224 */ /* 0x002fe200078e020a */
[----:B------:R-:W-:Y:S04]  /*2e90*/  BSSY B1, `(.L_x_76) ;  /* 0x0000006000017945 */ /* 0x000fe80003800000 */
[----:B------:R1:W-:Y:S01]  /*2ea0*/  @!P5 STG.E.U8 desc[UR36][R4.64+0x28], R11 ;  /* 0x0000280b0400d986 */ /* 0x0003e2000c101124 */
[----:B------:R-:W-:Y:S05]  /*2eb0*/  @P2 BRA `(.L_x_77) ;  /* 0x00000000000c2947 */ /* 0x000fea0003800000 */
[----:B------:R-:W1:Y:S02]  /*2ec0*/  LDG.E.U8 R162, desc[UR36][R2.64+0x29] ;  /* 0x0000292402a27981 */ /* 0x000e64000c1e1100 */
[----:B-1----:R-:W-:-:S05]  /*2ed0*/  PRMT R11, R162, 0x8880, RZ ;  /* 0x00008880a20b7816 */ /* 0x002fca00000000ff */
[----:B------:R-:W-:-:S07]  /*2ee0*/  IMAD R10, R11, R152, RZ ;  /* 0x000000980b0a7224 */ /* 0x000fce00078e02ff */
.L_x_77:
[----:B------:R-:W-:Y:S05]  /*2ef0*/  BSYNC B1 ;  /* 0x0000000000017941 */ /* 0x000fea0003800000 */
.L_x_76:
        /* <DEDUP_REMOVED lines=11> */
.L_x_79:
[----:B------:R-:W-:Y:S05]  /*2fb0*/  BSYNC B1 ;  /* 0x0000000000017941 */ /* 0x000fea0003800000 */
.L_x_78:
[----:B-1----:R-:W-:Y:S01]  /*2fc0*/  @!P4 IMAD R11, R46, R153, R10 ;  /* 0x000000992e0bc224 */ /* 0x002fe200078e020a */
[----:B------:R-:W-:Y:S04]  /*2fd0*/  BSSY B1, `(.L_x_80) ;  /* 0x0000006000017945 */ /* 0x000fe80003800000 */
[----:B------:R1:W-:Y:S01]  /*2fe0*/  @!P4 STG.E.U8 desc[UR36][R6.64+0x28], R11 ;  /* 0x0000280b0600c986 */ /* 0x0003e2000c101124 */
[----:B------:R-:W-:Y:S05]  /*2ff0*/  @P3 BRA `(.L_x_81) ;  /* 0x00000000000c3947 */ /* 0x000fea0003800000 */
[----:B------:R-:W1:Y:S02]  /*3000*/  LDG.E.U8 R162, desc[UR36][R8.64+0x29] ;  /* 0x0000292408a27981 */ /* 0x000e64000c1e1100 */
[----:B-1----:R-:W-:-:S05]  /*3010*/  PRMT R11, R162, 0x8880, RZ ;  /* 0x00008880a20b7816 */ /* 0x002fca00000000ff */
[----:B------:R-:W-:-:S07]  /*3020*/  IMAD R10, R11, R152, RZ ;  /* 0x000000980b0a7224 */ /* 0x000fce00078e02ff */
.L_x_81:
[----:B------:R-:W-:Y:S05]  /*3030*/  BSYNC B1 ;  /* 0x0000000000017941 */ /* 0x000fea0003800000 */
.L_x_80:
[----:B------:R-:W-:Y:S01]  /*3040*/  @!P3 IMAD R47, R47, R153, R10 ;  /* 0x000000992f2fb224 */ /* 0x000fe200078e020a */
[----:B------:R-:W-:Y:S04]  /*3050*/  BSSY B1, `(.L_x_82) ;  /* 0x0000006000017945 */ /* 0x000fe80003800000 */
[----:B------:R0:W-:Y:S01]  /*3060*/  @!P3 STG.E.U8 desc[UR36][R6.64+0x29], R47 ;  /* 0x0000292f0600b986 */ /* 0x0001e2000c101124 */
[----:B------:R-:W-:Y:S05]  /*3070*/  @P5 BRA `(.L_x_83) ;  /* 0x00000000000c5947 */ /* 0x000fea0003800000 */
[----:B------:R-:W1:Y:S02]  /*3080*/  LDG.E.U8 R162, desc[UR36][R2.64+0x30] ;  /* 0x0000302402a27981 */ /* 0x000e64000c1e1100 */
[----:B-1----:R-:W-:-:S05]  /*3090*/  PRMT R11, R162, 0x8880, RZ ;  /* 0x00008880a20b7816 */ /* 0x002fca00000000ff */
[----:B------:R-:W-:-:S07]  /*30a0*/  IMAD R10, R11, R152, RZ ;  /* 0x000000980b0a7224 */ /* 0x000fce00078e02ff */
.L_x_83:
[----:B------:R-:W-:Y:S05]  /*30b0*/  BSYNC B1 ;  /* 0x0000000000017941 */ /* 0x000fea0003800000 */
.L_x_82:
[----:B-1----:R-:W-:Y:S01]  /*30c0*/  @!P5 IMAD R11, R48, R153, R10 ;  /* 0x00000099300bd224 */ /* 0x002fe200078e020a */
[----:B------:R-:W-:Y:S04]  /*30d0*/  BSSY B1, `(.L_x_84) ;  /* 0x0000006000017945 */ /* 0x000fe80003800000 */
[----:B------:R1:W-:Y:S01]  /*30e0*/  @!P5 STG.E.U8 desc[UR36][R4.64+0x30], R11 ;  /* 0x0000300b0400d986 */ /* 0x0003e2000c101124 */
[----:B------:R-:W-:Y:S05]  /*30f0*/  @P2 BRA `(.L_x_85) ;  /* 0x00000000000c2947 */ /* 0x000fea0003800000 */
[----:B------:R-:W1:Y:S02]  /*3100*/  LDG.E.U8 R162, desc[UR36][R2.64+0x31] ;  /* 0x0000312402a27981 */ /* 0x000e64000c1e1100 */
[----:B-1----:R-:W-:-:S05]  /*3110*/  PRMT R11, R162, 0x8880, RZ ;  /* 0x00008880a20b7816 */ /* 0x002fca00000000ff */
[----:B------:R-:W-:-:S07]  /*3120*/  IMAD R10, R11, R152, RZ ;  /* 0x000000980b0a7224 */ /* 0x000fce00078e02ff */
.L_x_85:
[----:B------:R-:W-:Y:S05]  /*3130*/  BSYNC B1 ;  /* 0x0000000000017941 */ /* 0x000fea0003800000 */
.L_x_84:
        /* <DEDUP_REMOVED lines=11> */
.L_x_87:
[----:B------:R-:W-:Y:S05]  /*31f0*/  BSYNC B1 ;  /* 0x0000000000017941 */ /* 0x000fea0003800000 */
.L_x_86:
[----:B-1----:R-:W-:Y:S01]  /*3200*/  @!P4 IMAD R11, R50, R153, R10 ;  /* 0x00000099320bc224 */ /* 0x002fe200078e020a */
[----:B------:R-:W-:Y:S04]  /*3210*/  BSSY B1, `(.L_x_88) ;  /* 0x0000006000017945 */ /* 0x000fe80003800000 */
[----:B------:R1:W-:Y:S01]  /*3220*/  @!P4 STG.E.U8 desc[UR36][R6.64+0x30], R11 ;  /* 0x0000300b0600c986 */ /* 0x0003e2000c101124 */
[----:B------:R-:W-:Y:S05]  /*3230*/  @P3 BRA `(.L_x_89) ;  /* 0x00000000000c3947 */ /* 0x000fea0003800000 */
[----:B------:R-:W1:Y:S02]  /*3240*/  LDG.E.U8 R162, desc[UR36][R8.64+0x31] ;  /* 0x0000312408a27981 */ /* 0x000e64000c1e1100 */
[----:B-1----:R-:W-:-:S05]  /*3250*/  PRMT R11, R162, 0x8880, RZ ;  /* 0x00008880a20b7816 */ /* 0x002fca00000000ff */
[----:B------:R-:W-:-:S07]  /*3260*/  IMAD R10, R11, R152, RZ ;  /* 0x000000980b0a7224 */ /* 0x000fce00078e02ff */
.L_x_89:
[----:B------:R-:W-:Y:S05]  /*3270*/  BSYNC B1 ;  /* 0x0000000000017941 */ /* 0x000fea0003800000 */
.L_x_88:
[----:B------:R-:W-:Y:S01]  /*3280*/  @!P3 IMAD R51, R51, R153, R10 ;  /* 0x000000993333b224 */ /* 0x000fe200078e020a */
[----:B------:R-:W-:Y:S04]  /*3290*/  BSSY B1, `(.L_x_90) ;  /* 0x0000006000017945 */ /* 0x000fe80003800000 */
[----:B------:R0:W-:Y:S01]  /*32a0*/  @!P3 STG.E.U8 desc[UR36][R6.64+0x31], R51 ;  /* 0x000031330600b986 */ /* 0x0001e2000c101124 */
[----:B------:R-:W-:Y:S05]  /*32b0*/  @P5 BRA `(.L_x_91) ;  /* 0x00000000000c5947 */ /* 0x000fea0003800000 */
[----:B------:R-:W1:Y:S02]  /*32c0*/  LDG.E.U8 R162, desc[UR36][R2.64+0x38] ;  /* 0x0000382402a27981 */ /* 0x000e64000c1e1100 */
[----:B-1----:R-:W-:-:S05]  /*32d0*/  PRMT R11, R162, 0x8880, RZ ;  /* 0x00008880a20b7816 */ /* 0x002fca00000000ff */
[----:B------:R-:W-:-:S07]  /*32e0*/  IMAD R10, R11, R152, RZ ;  /* 0x000000980b0a7224 */ /* 0x000fce00078e02ff */
.L_x_91:
[----:B------:R-:W-:Y:S05]  /*32f0*/  BSYNC B1 ;  /* 0x0000000000017941 */ /* 0x000fea0003800000 */
.L_x_90:
[----:B-1----:R-:W-:Y:S01]  /*3300*/  @!P5 IMAD R11, R52, R153, R10 ;  /* 0x00000099340bd224 */ /* 0x002fe200078e020a */
[----:B------:R-:W-:Y:S04]  /*3310*/  BSSY B1, `(.L_x_92) ;  /* 0x0000006000017945 */ /* 0x000fe80003800000 */
[----:B------:R1:W-:Y:S01]  /*3320*/  @!P5 STG.E.U8 desc[UR36][R4.64+0x38], R11 ;  /* 0x0000380b0400d986 */ /* 0x0003e2000c101124 */
[----:B------:R-:W-:Y:S05]  /*3330*/  @P2 BRA `(.L_x_93) ;  /* 0x00000000000c2947 */ /* 0x000fea0003800000 */
[----:B------:R-:W1:Y:S02]  /*3340*/  LDG.E.U8 R162, desc[UR36][R2.64+0x39] ;  /* 0x0000392402a27981 */ /* 0x000e64000c1e1100 */
[----:B-1----:R-:W-:-:S05]  /*3350*/  PRMT R11, R162, 0x8880, RZ ;  /* 0x00008880a20b7816 */ /* 0x002fca00000000ff */
[----:B------:R-:W-:-:S07]  /*3360*/  IMAD R10, R11, R152, RZ ;  /* 0x000000980b0a7224 */ /* 0x000fce00078e02ff */
.L_x_93:
[----:B------:R-:W-:Y:S05]  /*3370*/  BSYNC B1 ;  /* 0x0000000000017941 */ /* 0x000fea0003800000 */
.L_x_92:
        /* <DEDUP_REMOVED lines=11> */
.L_x_95:
[----:B------:R-:W-:Y:S05]  /*3430*/  BSYNC B1 ;  /* 0x0000000000017941 */ /* 0x000fea0003800000 */
.L_x_94:
[----:B-1----:R-:W-:Y:S01]  /*3440*/  @!P4 IMAD R11, R54, R153, R10 ;  /* 0x00000099360bc224 */ /* 0x002fe200078e020a */
[----:B------:R-:W-:Y:S04]  /*3450*/  BSSY B1, `(.L_x_96) ;  /* 0x0000006000017945 */ /* 0x000fe80003800000 */
[----:B------:R1:W-:Y:S01]  /*3460*/  @!P4 STG.E.U8 desc[UR36][R6.64+0x38], R11 ;  /* 0x0000380b0600c986 */ /* 0x0003e2000c101124 */
[----:B------:R-:W-:Y:S05]  /*3470*/  @P3 BRA `(.L_x_97) ;  /* 0x00000000000c3947 */ /* 0x000fea0003800000 */
[----:B------:R-:W1:Y:S02]  /*3480*/  LDG.E.U8 R162, desc[UR36][R8.64+0x39] ;  /* 0x0000392408a27981 */ /* 0x000e64000c1e1100 */
[----:B-1----:R-:W-:-:S05]  /*3490*/  PRMT R11, R162, 0x8880, RZ ;  /* 0x00008880a20b7816 */ /* 0x002fca00000000ff */
[----:B------:R-:W-:-:S07]  /*34a0*/  IMAD R10, R11, R152, RZ ;  /* 0x000000980b0a7224 */ /* 0x000fce00078e02ff */
.L_x_97:
[----:B------:R-:W-:Y:S05]  /*34b0*/  BSYNC B1 ;  /* 0x0000000000017941 */ /* 0x000fea0003800000 */
.L_x_96:
[----:B------:R-:W-:Y:S01]  /*34c0*/  @!P3 IMAD R55, R55, R153, R10 ;  /* 0x000000993737b224 */ /* 0x000fe200078e020a */
[----:B------:R-:W-:Y:S04]  /*34d0*/  BSSY B1, `(.L_x_98) ;  /* 0x0000006000017945 */ /* 0x000fe80003800000 */
[----:B------:R0:W-:Y:S01]  /*34e0*/  @!P3 STG.E.U8 desc[UR36][R6.64+0x39], R55 ;  /* 0x000039370600b986 */ /* 0x0001e2000c101124 */
[----:B------:R-:W-:Y:S05]  /*34f0*/  @P5 BRA `(.L_x_99) ;  /* 0x00000000000c5947 */ /* 0x000fea0003800000 */
[----:B------:R-:W1:Y:S02]  /*3500*/  LDG.E.U8 R162, desc[UR36][R2.64+0x40] ;  /* 0x0000402402a27981 */ /* 0x000e64000c1e1100 */
[----:B-1----:R-:W-:-:S05]  /*3510*/  PRMT R11, R162, 0x8880, RZ ;  /* 0x00008880a20b7816 */ /* 0x002fca00000000ff */
[----:B------:R-:W-:-:S07]  /*3520*/  IMAD R10, R11, R152, RZ ;  /* 0x000000980b0a7224 */ /* 0x000fce00078e02ff */
.L_x_99:
[----:B------:R-:W-:Y:S05]  /*3530*/  BSYNC B1 ;  /* 0x0000000000017941 */ /* 0x000fea0003800000 */
.L_x_98:
[----:B-1----:R-:W-:Y:S01]  /*3540*/  @!P5 IMAD R11, R56, R153, R10 ;  /* 0x00000099380bd224 */ /* 0x002fe200078e020a */
[----:B------:R-:W-:Y:S04]  /*3550*/  BSSY B1, `(.L_x_100) ;  /* 0x0000006000017945 */ /* 0x000fe80003800000 */
[----:B------:R1:W-:Y:S01]  /*3560*/  @!P5 STG.E.U8 desc[UR36][R4.64+0x40], R11 ;  /* 0x0000400b0400d986 */ /* 0x0003e2000c101124 */
[----:B------:R-:W-:Y:S05]  /*3570*/  @P2 BRA `(.L_x_101) ;  /* 0x00000000000c2947 */ /* 0x000fea0003800000 */
[----:B------:R-:W1:Y:S02]  /*3580*/  LDG.E.U8 R162, desc[UR36][R2.64+0x41] ;  /* 0x0000412402a27981 */ /* 0x000e64000c1e1100 */
[----:B-1----:R-:W-:-:S05]  /*3590*/  PRMT R11, R162, 0x8880, RZ ;  /* 0x00008880a20b7816 */ /* 0x002fca00000000ff */
[----:B------:R-:W-:-:S07]  /*35a0*/  IMAD R10, R11, R152, RZ ;  /* 0x000000980b0a7224 */ /* 0x000fce00078e02ff */
.L_x_101:
[----:B------:R-:W-:Y:S05]  /*35b0*/  BSYNC B1 ;  /* 0x0000000000017941 */ /* 0x000fea0003800000 */
.L_x_100:
        /* <DEDUP_REMOVED lines=11> */
.L_x_103:
[----:B------:R-:W-:Y:S05]  /*3670*/  BSYNC B1 ;  /* 0x0000000000017941 */ /* 0x000fea0003800000 */
.L_x_102:
[----:B-1----:R-:W-:Y:S01]  /*3680*/  @!P4 IMAD R11, R58, R153, R10 ;  /* 0x000000993a0bc224 */ /* 0x002fe200078e020a */
[----:B------:R-:W-:Y:S04]  /*3690*/  BSSY B1, `(.L_x_104) ;  /* 0x0000006000017945 */ /* 0x000fe80003800000 */
[----:B------:R1:W-:Y:S01]  /*36a0*/  @!P4 STG.E.U8 desc[UR36][R6.64+0x40], R11 ;  /* 0x0000400b0600c986 */ /* 0x0003e2000c101124 */
[----:B------:R-:W-:Y:S05]  /*36b0*/  @P3 BRA `(.L_x_105) ;  /* 0x00000000000c3947 */ /* 0x000fea0003800000 */
[----:B------:R-:W1:Y:S02]  /*36c0*/  LDG.E.U8 R162, desc[UR36][R8.64+0x41] ;  /* 0x0000412408a27981 */ /* 0x000e64000c1e1100 */
[----:B-1----:R-:W-:-:S05]  /*36d0*/  PRMT R11, R162, 0x8880, RZ ;  /* 0x00008880a20b7816 */ /* 0x002fca00000000ff */
[----:B------:R-:W-:-:S07]  /*36e0*/  IMAD R10, R11, R152, RZ ;  /* 0x000000980b0a7224 */ /* 0x000fce00078e02ff */
.L_x_105:
[----:B------:R-:W-:Y:S05]  /*36f0*/  BSYNC B1 ;  /* 0x0000000000017941 */ /* 0x000fea0003800000 */
.L_x_104:
[----:B------:R-:W-:Y:S01]  /*3700*/  @!P3 IMAD R59, R59, R153, R10 ;  /* 0x000000993b3bb224 */ /* 0x000fe200078e020a */
[----:B------:R-:W-:Y:S04]  /*3710*/  BSSY B1, `(.L_x_106) ;  /* 0x0000006000017945 */ /* 0x000fe80003800000 */
[----:B------:R0:W-:Y:S01]  /*3720*/  @!P3 STG.E.U8 desc[UR36][R6.64+0x41], R59 ;  /* 0x0000413b0600b986 */ /* 0x0001e2000c101124 */
[----:B------:R-:W-:Y:S05]  /*3730*/  @P5 BRA `(.L_x_107) ;  /* 0x00000000000c5947 */ /* 0x000fea0003800000 */
[----:B------:R-:W1:Y:S02]  /*3740*/  LDG.E.U8 R162, desc[UR36][R2.64+0x48] ;  /* 0x0000482402a27981 */ /* 0x000e64000c1e1100 */
[----:B-1----:R-:W-:-:S05]  /*3750*/  PRMT R11, R162, 0x8880, RZ ;  /* 0x00008880a20b7816 */ /* 0x002fca00000000ff */
[----:B------:R-:W-:-:S07]  /*3760*/  IMAD R10, R11, R152, RZ ;  /* 0x000000980b0a7224 */ /* 0x000fce00078e02ff */
.L_x_107:
[----:B------:R-:W-:Y:S05]  /*3770*/  BSYNC B1 ;  /* 0x0000000000017941 */ /* 0x000fea0003800000 */
.L_x_106:
[----:B-1----:R-:W-:Y:S01]  /*3780*/  @!P5 IMAD R11, R60, R153, R10 ;  /* 0x000000993c0bd224 */ /* 0x002fe200078e020a */
[----:B------:R-:W-:Y:S04]  /*3790*/  BSSY B1, `(.L_x_108) ;  /* 0x0000006000017945 */ /* 0x000fe80003800000 */
[----:B------:R1:W-:Y:S01]  /*37a0*/  @!P5 STG.E.U8 desc[UR36][R4.64+0x48], R11 ;  /* 0x0000480b0400d986 */ /* 0x0003e2000c101124 */
[----:B------:R-:W-:Y:S05]  /*37b0*/  @P2 BRA `(.L_x_109) ;  /* 0x00000000000c2947 */ /* 0x000fea0003800000 */
[----:B------:R-:W1:Y:S02]  /*37c0*/  LDG.E.U8 R162, desc[UR36][R2.64+0x49] ;  /* 0x0000492402a27981 */ /* 0x000e64000c1e1100 */
[----:B-1----:R-:W-:-:S05]  /*37d0*/  PRMT R11, R162, 0x8880, RZ ;  /* 0x00008880a20b7816 */ /* 0x002fca00000000ff */
[----:B------:R-:W-:-:S07]  /*37e0*/  IMAD R10, R11, R152, RZ ;  /* 0x000000980b0a7224 */ /* 0x000fce00078e02ff */
.L_x_109:
[----:B------:R-:W-:Y:S05]  /*37f0*/  BSYNC B1 ;  /* 0x0000000000017941 */ /* 0x000fea0003800000 */
.L_x_108:
        /* <DEDUP_REMOVED lines=11> */
.L_x_111:
[----:B------:R-:W-:Y:S05]  /*38b0*/  BSYNC B1 ;  /* 0x0000000000017941 */ /* 0x000fea0003800000 */
.L_x_110:
[----:B-1----:R-:W-:Y:S01]  /*38c0*/  @!P4 IMAD R11, R62, R153, R10 ;  /* 0x000000993e0bc224 */ /* 0x002fe200078e020a */
[----:B------:R-:W-:Y:S04]  /*38d0*/  BSSY B1, `(.L_x_112) ;  /* 0x0000006000017945 */ /* 0x000fe80003800000 */
[----:B------:R1:W-:Y:S01]  /*38e0*/  @!P4 STG.E.U8 desc[UR36][R6.64+0x48], R11 ;  /* 0x0000480b0600c986 */ /* 0x0003e2000c101124 */
[----:B------:R-:W-:Y:S05]  /*38f0*/  @P3 BRA `(.L_x_113) ;  /* 0x00000000000c3947 */ /* 0x000fea0003800000 */
[----:B------:R-:W1:Y:S02]  /*3900*/  LDG.E.U8 R162, desc[UR36][R8.64+0x49] ;  /* 0x0000492408a27981 */ /* 0x000e64000c1e1100 */
[----:B-1----:R-:W-:-:S05]  /*3910*/  PRMT R11, R162, 0x8880, RZ ;  /* 0x00008880a20b7816 */ /* 0x002fca00000000ff */
[----:B------:R-:W-:-:S07]  /*3920*/  IMAD R10, R11, R152, RZ ;  /* 0x000000980b0a7224 */ /* 0x000fce00078e02ff */
.L_x_113:
[----:B------:R-:W-:Y:S05]  /*3930*/  BSYNC B1 ;  /* 0x0000000000017941 */ /* 0x000fea0003800000 */
.L_x_112:
[----:B------:R-:W-:Y:S01]  /*3940*/  @!P3 IMAD R63, R63, R153, R10 ;  /* 0x000000993f3fb224 */ /* 0x000fe200078e020a */
[----:B------:R-:W-:Y:S04]  /*3950*/  BSSY B1, `(.L_x_114) ;  /* 0x0000006000017945 */ /* 0x000fe80003800000 */
[----:B------:R0:W-:Y:S01]  /*3960*/  @!P3 STG.E.U8 desc[UR36][R6.64+0x49], R63 ;  /* 0x0000493f0600b986 */ /* 0x0001e2000c101124 */
[----:B------:R-:W-:Y:S05]  /*3970*/  @P5 BRA `(.L_x_115) ;  /* 0x00000000000c5947 */ /* 0x000fea0003800000 */
[----:B------:R-:W1:Y:S02]  /*3980*/  LDG.E.U8 R162, desc[UR36][R2.64+0x50] ;  /* 0x0000502402a27981 */ /* 0x000e64000c1e1100 */
[----:B-1----:R-:W-:-:S05]  /*3990*/  PRMT R11, R162, 0x8880, RZ ;  /* 0x00008880a20b7816 */ /* 0x002fca00000000ff */
[----:B------:R-:W-:-:S07]  /*39a0*/  IMAD R10, R11, R152, RZ ;  /* 0x000000980b0a7224 */ /* 0x000fce00078e02ff */
.L_x_115:
[----:B------:R-:W-:Y:S05]  /*39b0*/  BSYNC B1 ;  /* 0x0000000000017941 */ /* 0x000fea0003800000 */
.L_x_114:
[----:B-1----:R-:W-:Y:S01]  /*39c0*/  @!P5 IMAD R11, R64, R153, R10 ;  /* 0x00000099400bd224 */ /* 0x002fe200078e020a */
[----:B------:R-:W-:Y:S04]  /*39d0*/  BSSY B1, `(.L_x_116) ;  /* 0x0000006000017945 */ /* 0x000fe80003800000 */
[----:B------:R1:W-:Y:S01]  /*39e0*/  @!P5 STG.E.U8 desc[UR36][R4.64+0x50], R11 ;  /* 0x0000500b0400d986 */ /* 0x0003e2000c101124 */
[----:B------:R-:W-:Y:S05]  /*39f0*/  @P2 BRA `(.L_x_117) ;  /* 0x00000000000c2947 */ /* 0x000fea0003800000 */
[----:B------:R-:W1:Y:S02]  /*3a00*/  LDG.E.U8 R162, desc[UR36][R2.64+0x51] ;  /* 0x0000512402a27981 */ /* 0x000e64000c1e1100 */
[----:B-1----:R-:W-:-:S05]  /*3a10*/  PRMT R11, R162, 0x8880, RZ ;  /* 0x00008880a20b7816 */ /* 0x002fca00000000ff */
[----:B------:R-:W-:-:S07]  /*3a20*/  IMAD R10, R11, R152, RZ ;  /* 0x000000980b0a7224 */ /* 0x000fce00078e02ff */
.L_x_117:
[----:B------:R-:W-:Y:S05]  /*3a30*/  BSYNC B1 ;  /* 0x0000000000017941 */ /* 0x000fea0003800000 */
.L_x_116:
        /* <DEDUP_REMOVED lines=11> */
.L_x_119:
[----:B------:R-:W-:Y:S05]  /*3af0*/  BSYNC B1 ;  /* 0x0000000000017941 */ /* 0x000fea0003800000 */
.L_x_118:
[----:B-1----:R-:W-:Y:S01]  /*3b00*/  @!P4 IMAD R11, R66, R153, R10 ;  /* 0x00000099420bc224 */ /* 0x002fe200078e020a */
[----:B------:R-:W-:Y:S04]  /*3b10*/  BSSY B1, `(.L_x_120) ;  /* 0x0000006000017945 */ /* 0x000fe80003800000 */
[----:B------:R1:W-:Y:S01]  /*3b20*/  @!P4 STG.E.U8 desc[UR36][R6.64+0x50], R11 ;  /* 0x0000500b0600c986 */ /* 0x0003e2000c101124 */
[----:B------:R-:W-:Y:S05]  /*3b30*/  @P3 BRA `(.L_x_121) ;  /* 0x00000000000c3947 */ /* 0x000fea0003800000 */
[----:B------:R-:W1:Y:S02]  /*3b40*/  LDG.E.U8 R162, desc[UR36][R8.64+0x51] ;  /* 0x0000512408a27981 */ /* 0x000e64000c1e1100 */
[----:B-1----:R-:W-:-:S05]  /*3b50*/  PRMT R11, R162, 0x8880, RZ ;  /* 0x00008880a20b7816 */ /* 0x002fca00000000ff */
[----:B------:R-:W-:-:S07]  /*3b60*/  IMAD R10, R11, R152, RZ ;  /* 0x000000980b0a7224 */ /* 0x000fce00078e02ff */
.L_x_121:
[----:B------:R-:W-:Y:S05]  /*3b70*/  BSYNC B1 ;  /* 0x0000000000017941 */ /* 0x000fea0003800000 */
.L_x_120:
[----:B------:R-:W-:Y:S01]  /*3b80*/  @!P3 IMAD R67, R67, R153, R10 ;  /* 0x000000994343b224 */ /* 0x000fe200078e020a */
[----:B------:R-:W-:Y:S04]  /*3b90*/  BSSY B1, `(.L_x_122) ;  /* 0x0000006000017945 */ /* 0x000fe80003800000 */
[----:B------:R0:W-:Y:S01]  /*3ba0*/  @!P3 STG.E.U8 desc[UR36][R6.64+0x51], R67 ;  /* 0x000051430600b986 */ /* 0x0001e2000c101124 */
[----:B------:R-:W-:Y:S05]  /*3bb0*/  @P5 BRA `(.L_x_123) ;  /* 0x00000000000c5947 */ /* 0x000fea0003800000 */
[----:B------:R-:W1:Y:S02]  /*3bc0*/  LDG.E.U8 R162, desc[UR36][R2.64+0x58] ;  /* 0x0000582402a27981 */ /* 0x000e64000c1e1100 */
[----:B-1----:R-:W-:-:S05]  /*3bd0*/  PRMT R11, R162, 0x8880, RZ ;  /* 0x00008880a20b7816 */ /* 0x002fca00000000ff */
[----:B------:R-:W-:-:S07]  /*3be0*/  IMAD R10, R11, R152, RZ ;  /* 0x000000980b0a7224 */ /* 0x000fce00078e02ff */
.L_x_123:
[----:B------:R-:W-:Y:S05]  /*3bf0*/  BSYNC B1 ;  /* 0x0000000000017941 */ /* 0x000fea0003800000 */
.L_x_122:
[----:B-1----:R-:W-:Y:S01]  /*3c00*/  @!P5 IMAD R11, R68, R153, R10 ;  /* 0x00000099440bd224 */ /* 0x002fe200078e020a */
[----:B------:R-:W-:Y:S04]  /*3c10*/  BSSY B1, `(.L_x_124) ;  /* 0x0000006000017945 */ /* 0x000fe80003800000 */
[----:B------:R1:W-:Y:S01]  /*3c20*/  @!P5 STG.E.U8 desc[UR36][R4.64+0x58], R11 ;  /* 0x0000580b0400d986 */ /* 0x0003e2000c101124 */
[----:B------:R-:W-:Y:S05]  /*3c30*/  @P2 BRA `(.L_x_125) ;  /* 0x00000000000c2947 */ /* 0x000fea0003800000 */
[----:B------:R-:W1:Y:S02]  /*3c40*/  LDG.E.U8 R162, desc[UR36][R2.64+0x59] ;  /* 0x0000592402a27981 */ /* 0x000e64000c1e1100 */
[----:B-1----:R-:W-:-:S05]  /*3c50*/  PRMT R11, R162, 0x8880, RZ ;  /* 0x00008880a20b7816 */ /* 0x002fca00000000ff */
[----:B------:R-:W-:-:S07]  /*3c60*/  IMAD R10, R11, R152, RZ ;  /* 0x000000980b0a7224 */ /* 0x000fce00078e02ff */
.L_x_125:
[----:B------:R-:W-:Y:S05]  /*3c70*/  BSYNC B1 ;  /* 0x0000000000017941 */ /* 0x000fea0003800000 */
.L_x_124:
        /* <DEDUP_REMOVED lines=11> */
.L_x_127:
[----:B------:R-:W-:Y:S05]  /*3d30*/  BSYNC B1 ;  /* 0x0000000000017941 */ /* 0x000fea0003800000 */
.L_x_126:
[----:B-1----:R-:W-:Y:S01]  /*3d40*/  @!P4 IMAD R11, R70, R153, R10 ;  /* 0x00000099460bc224 */ /* 0x002fe200078e020a */
[----:B------:R-:W-:Y:S04]  /*3d50*/  BSSY B1, `(.L_x_128) ;  /* 0x0000006000017945 */ /* 0x000fe80003800000 */
[----:B------:R1:W-:Y:S01]  /*3d60*/  @!P4 STG.E.U8 desc[UR36][R6.64+0x58], R11 ;  /* 0x0000580b0600c986 */ /* 0x0003e2000c101124 */
[----:B------:R-:W-:Y:S05]  /*3d70*/  @P3 BRA `(.L_x_129) ;  /* 0x00000000000c3947 */ /* 0x000fea0003800000 */
[----:B------:R-:W1:Y:S02]  /*3d80*/  LDG.E.U8 R162, desc[UR36][R8.64+0x59] ;  /* 0x0000592408a27981 */ /* 0x000e64000c1e1100 */
[----:B-1----:R-:W-:-:S05]  /*3d90*/  PRMT R11, R162, 0x8880, RZ ;  /* 0x00008880a20b7816 */ /* 0x002fca00000000ff */
[----:B------:R-:W-:-:S07]  /*3da0*/  IMAD R10, R11, R152, RZ ;  /* 0x000000980b0a7224 */ /* 0x000fce00078e02ff */
.L_x_129:
[----:B------:R-:W-:Y:S05]  /*3db0*/  BSYNC B1 ;  /* 0x0000000000017941 */ /* 0x000fea0003800000 */
.L_x_128:
[----:B------:R-:W-:Y:S01]  /*3dc0*/  @!P3 IMAD R71, R71, R153, R10 ;  /* 0x000000994747b224 */ /* 0x000fe200078e020a */
[----:B------:R-:W-:Y:S04]  /*3dd0*/  BSSY B1, `(.L_x_130) ;  /* 0x0000006000017945 */ /* 0x000fe80003800000 */
[----:B------:R0:W-:Y:S01]  /*3de0*/  @!P3 STG.E.U8 desc[UR36][R6.64+0x59], R71 ;  /* 0x000059470600b986 */ /* 0x0001e2000c101124 */
[----:B------:R-:W-:Y:S05]  /*3df0*/  @P5 BRA `(.L_x_131) ;  /* 0x00000000000c5947 */ /* 0x000fea0003800000 */
[----:B------:R-:W1:Y:S02]  /*3e00*/  LDG.E.U8 R162, desc[UR36][R2.64+0x60] ;  /* 0x0000602402a27981 */ /* 0x000e64000c1e1100 */
[----:B-1----:R-:W-:-:S05]  /*3e10*/  PRMT R11, R162, 0x8880, RZ ;  /* 0x00008880a20b7816 */ /* 0x002fca00000000ff */
[----:B------:R-:W-:-:S07]  /*3e20*/  IMAD R10, R11, R152, RZ ;  /* 0x000000980b0a7224 */ /* 0x000fce00078e02ff */
.L_x_131:
[----:B------:R-:W-:Y:S05]  /*3e30*/  BSYNC B1 ;  /* 0x0000000000017941 */ /* 0x000fea0003800000 */
.L_x_130:
[----:B-1----:R-:W-:Y:S01]  /*3e40*/  @!P5 IMAD R11, R72, R153, R10 ;  /* 0x00000099480bd224 */ /* 0x002fe200078e020a */
[----:B------:R-:W-:Y:S04]  /*3e50*/  BSSY B1, `(.L_x_132) ;  /* 0x0000006000017945 */ /* 0x000fe80003800000 */
[----:B------:R1:W-:Y:S01]  /*3e60*/  @!P5 STG.E.U8 desc[UR36][R4.64+0x60], R11 ;  /* 0x0000600b0400d986 */ /* 0x0003e2000c101124 */
[----:B------:R-:W-:Y:S05]  /*3e70*/  @P2 BRA `(.L_x_133) ;  /* 0x00000000000c2947 */ /* 0x000fea0003800000 */
[----:B------:R-:W1:Y:S02]  /*3e80*/  LDG.E.U8 R162, desc[UR36][R2.64+0x61] ;  /* 0x0000612402a27981 */ /* 0x000e64000c1e1100 */
[----:B-1----:R-:W-:-:S05]  /*3e90*/  PRMT R11, R162, 0x8880, RZ ;  /* 0x00008880a20b7816 */ /* 0x002fca00000000ff */
[----:B------:R-:W-:-:S07]  /*3ea0*/  IMAD R10, R11, R152, RZ ;  /* 0x000000980b0a7224 */ /* 0x000fce00078e02ff */
.L_x_133:
[----:B------:R-:W-:Y:S05]  /*3eb0*/  BSYNC B1 ;  /* 0x0000000000017941 */ /* 0x000fea0003800000 */
.L_x_132:
        /* <DEDUP_REMOVED lines=11> */
.L_x_135:
[----:B------:R-:W-:Y:S05]  /*3f70*/  BSYNC B1 ;  /* 0x0000000000017941 */ /* 0x000fea0003800000 */
.L_x_134:
[----:B-1----:R-:W-:Y:S01]  /*3f80*/  @!P4 IMAD R11, R74, R153, R10 ;  /* 0x000000994a0bc224 */ /* 0x002fe200078e020a */
[----:B------:R-:W-:Y:S04]  /*3f90*/  BSSY B1, `(.L_x_136) ;  /* 0x0000006000017945 */ /* 0x000fe80003800000 */
[----:B------:R1:W-:Y:S01]  /*3fa0*/  @!P4 STG.E.U8 desc[UR36][R6.64+0x60], R11 ;  /* 0x0000600b0600c986 */ /* 0x0003e2000c101124 */
[----:B------:R-:W-:Y:S05]  /*3fb0*/  @P3 BRA `(.L_x_137) ;  /* 0x00000000000c3947 */ /* 0x000fea0003800000 */
[----:B------:R-:W1:Y:S02]  /*3fc0*/  LDG.E.U8 R162, desc[UR36][R8.64+0x61] ;  /* 0x0000612408a27981 */ /* 0x000e64000c1e1100 */
[----:B-1----:R-:W-:-:S05]  /*3fd0*/  PRMT R11, R162, 0x8880, RZ ;  /* 0x00008880a20b7816 */ /* 0x002fca00000000ff */
[----:B------:R-:W-:-:S07]  /*3fe0*/  IMAD R10, R11, R152, RZ ;  /* 0x000000980b0a7224 */ /* 0x000fce00078e02ff */
.L_x_137:
[----:B------:R-:W-:Y:S05]  /*3ff0*/  BSYNC B1 ;  /* 0x0000000000017941 */ /* 0x000fea0003800000 */
.L_x_136:
[----:B------:R-:W-:Y:S01]  /*4000*/  @!P3 IMAD R75, R75, R153, R10 ;  /* 0x000000994b4bb224 */ /* 0x000fe200078e020a */
[----:B------:R-:W-:Y:S04]  /*4010*/  BSSY B1, `(.L_x_138) ;  /* 0x0000006000017945 */ /* 0x000fe80003800000 */
[----:B------:R0:W-:Y:S01]  /*4020*/  @!P3 STG.E.U8 desc[UR36][R6.64+0x61], R75 ;  /* 0x0000614b0600b986 */ /* 0x0001e2000c101124 */
[----:B------:R-:W-:Y:S05]  /*4030*/  @P5 BRA `(.L_x_139) ;  /* 0x00000000000c5947 */ /* 0x000fea0003800000 */
[----:B------:R-:W1:Y:S02]  /*4040*/  LDG.E.U8 R162, desc[UR36][R2.64+0x68] ;  /* 0x0000682402a27981 */ /* 0x000e64000c1e1100 */
[----:B-1----:R-:W-:-:S05]  /*4050*/  PRMT R11, R162, 0x8880, RZ ;  /* 0x00008880a20b7816 */ /* 0x002fca00000000ff */
[----:B------:R-:W-:-:S07]  /*4060*/  IMAD R10, R11, R152, RZ ;  /* 0x000000980b0a7224 */ /* 0x000fce00078e02ff */
.L_x_139:
[----:B------:R-:W-:Y:S05]  /*4070*/  BSYNC B1 ;  /* 0x0000000000017941 */ /* 0x000fea0003800000 */
.L_x_138:
[----:B-1----:R-:W-:Y:S01]  /*4080*/  @!P5 IMAD R11, R76, R153, R10 ;  /* 0x000000994c0bd224 */ /* 0x002fe200078e020a */
[----:B------:R-:W-:Y:S04]  /*4090*/  BSSY B1, `(.L_x_140) ;  /* 0x0000006000017945 */ /* 0x000fe80003800000 */
[----:B------:R1:W-:Y:S01]  /*40a0*/  @!P5 STG.E.U8 desc[UR36][R4.64+0x68], R11 ;  /* 0x0000680b0400d986 */ /* 0x0003e2000c101124 */
[----:B------:R-:W-:Y:S05]  /*40b0*/  @P2 BRA `(.L_x_141) ;  /* 0x00000000000c2947 */ /* 0x000fea0003800000 */
[----:B------:R-:W1:Y:S02]  /*40c0*/  LDG.E.U8 R162, desc[UR36][R2.64+0x69] ;  /* 0x0000692402a27981 */ /* 0x000e64000c1e1100 */
[----:B-1----:R-:W-:-:S05]  /*40d0*/  PRMT R11, R162, 0x8880, RZ ;  /* 0x00008880a20b7816 */ /* 0x002fca00000000ff */
[----:B------:R-:W-:-:S07]  /*40e0*/  IMAD R10, R11, R152, RZ ;  /* 0x000000980b0a7224 */ /* 0x000fce00078e02ff */
.L_x_141:
[----:B------:R-:W-:Y:S05]  /*40f0*/  BSYNC B1 ;  /* 0x0000000000017941 */ /* 0x000fea0003800000 */
.L_x_140:
        /* <DEDUP_REMOVED lines=11> */
.L_x_143:
[----:B------:R-:W-:Y:S05]  /*41b0*/  BSYNC B1 ;  /* 0x0000000000017941 */ /* 0x000fea0003800000 */
.L_x_142:
[----:B-1----:R-:W-:Y:S01]  /*41c0*/  @!P4 IMAD R11, R78, R153, R10 ;  /* 0x000000994e0bc224 */ /* 0x002fe200078e020a */
[----:B------:R-:W-:Y:S04]  /*41d0*/  BSSY B1, `(.L_x_144) ;  /* 0x0000006000017945 */ /* 0x000fe80003800000 */
[----:B------:R1:W-:Y:S01]  /*41e0*/  @!P4 STG.E.U8 desc[UR36][R6.64+0x68], R11 ;  /* 0x0000680b0600c986 */ /* 0x0003e2000c101124 */
[----:B------:R-:W-:Y:S05]  /*41f0*/  @P3 BRA `(.L_x_145) ;  /* 0x00000000000c3947 */ /* 0x000fea0003800000 */
[----:B------:R-:W1:Y:S02]  /*4200*/  LDG.E.U8 R162, desc[UR36][R8.64+0x69] ;  /* 0x0000692408a27981 */ /* 0x000e64000c1e1100 */
[----:B-1----:R-:W-:-:S05]  /*4210*/  PRMT R11, R162, 0x8880, RZ ;  /* 0x00008880a20b7816 */ /* 0x002fca00000000ff */
[----:B------:R-:W-:-:S07]  /*4220*/  IMAD R10, R11, R152, RZ ;  /* 0x000000980b0a7224 */ /* 0x000fce00078e02ff */
.L_x_145:
[----:B------:R-:W-:Y:S05]  /*4230*/  BSYNC B1 ;  /* 0x0000000000017941 */ /* 0x000fea0003800000 */
.L_x_144:
[----:B------:R-:W-:Y:S01]  /*4240*/  @!P3 IMAD R79, R79, R153, R10 ;  /* 0x000000994f4fb224 */ /* 0x000fe200078e020a */
[----:B------:R-:W-:Y:S04]  /*4250*/  BSSY B1, `(.L_x_146) ;  /* 0x0000006000017945 */ /* 0x000fe80003800000 */
[----:B------:R0:W-:Y:S01]  /*4260*/  @!P3 STG.E.U8 desc[UR36][R6.64+0x69], R79 ;  /* 0x0000694f0600b986 */ /* 0x0001e2000c101124 */
[----:B------:R-:W-:Y:S05]  /*4270*/  @P5 BRA `(.L_x_147) ;  /* 0x00000000000c5947 */ /* 0x000fea0003800000 */
[----:B------:R-:W1:Y:S02]  /*4280*/  LDG.E.U8 R162, desc[UR36][R2.64+0x70] ;  /* 0x0000702402a27981 */ /* 0x000e64000c1e1100 */
[----:B-1----:R-:W-:-:S05]  /*4290*/  PRMT R11, R162, 0x8880, RZ ;  /* 0x00008880a20b7816 */ /* 0x002fca00000000ff */
[----:B------:R-:W-:-:S07]  /*42a0*/  IMAD R10, R11, R152, RZ ;  /* 0x000000980b0a7224 */ /* 0x000fce00078e02ff */
.L_x_147:
[----:B------:R-:W-:Y:S05]  /*42b0*/  BSYNC B1 ;  /* 0x0000000000017941 */ /* 0x000fea0003800000 */
.L_x_146:
[----:B-1----:R-:W-:Y:S01]  /*42c0*/  @!P5 IMAD R11, R80, R153, R10 ;  /* 0x00000099500bd224 */ /* 0x002fe200078e020a */
[----:B------:R-:W-:Y:S04]  /*42d0*/  BSSY B1, `(.L_x_148) ;  /* 0x0000006000017945 */ /* 0x000fe80003800000 */
[----:B------:R1:W-:Y:S01]  /*42e0*/  @!P5 STG.E.U8 desc[UR36][R4.64+0x70], R11 ;  /* 0x0000700b0400d986 */ /* 0x0003e2000c101124 */
[----:B------:R-:W-:Y:S05]  /*42f0*/  @P2 BRA `(.L_x_149) ;  /* 0x00000000000c2947 */ /* 0x000fea0003800000 */
[----:B------:R-:W1:Y:S02]  /*4300*/  LDG.E.U8 R162, desc[UR36][R2.64+0x71] ;  /* 0x0000712402a27981 */ /* 0x000e64000c1e1100 */
[----:B-1----:R-:W-:-:S05]  /*4310*/  PRMT R11, R162, 0x8880, RZ ;  /* 0x00008880a20b7816 */ /* 0x002fca00000000ff */
[----:B------:R-:W-:-:S07]  /*4320*/  IMAD R10, R11, R152, RZ ;  /* 0x000000980b0a7224 */ /* 0x000fce00078e02ff */
.L_x_149:
[----:B------:R-:W-:Y:S05]  /*4330*/  BSYNC B1 ;  /* 0x0000000000017941 */ /* 0x000fea0003800000 */
.L_x_148:
        /* <DEDUP_REMOVED lines=11> */
.L_x_151:
[----:B------:R-:W-:Y:S05]  /*43f0*/  BSYNC B1 ;  /* 0x0000000000017941 */ /* 0x000fea0003800000 */
.L_x_150:
[----:B-1----:R-:W-:Y:S01]  /*4400*/  @!P4 IMAD R11, R82, R153, R10 ;  /* 0x00000099520bc224 */ /* 0x002fe200078e020a */
[----:B------:R-:W-:Y:S04]  /*4410*/  BSSY B1, `(.L_x_152) ;  /* 0x0000006000017945 */ /* 0x000fe80003800000 */
[----:B------:R1:W-:Y:S01]  /*4420*/  @!P4 STG.E.U8 desc[UR36][R6.64+0x70], R11 ;  /* 0x0000700b0600c986 */ /* 0x0003e2000c101124 */
[----:B------:R-:W-:Y:S05]  /*4430*/  @P3 BRA `(.L_x_153) ;  /* 0x00000000000c3947 */ /* 0x000fea0003800000 */
[----:B------:R-:W1:Y:S02]  /*4440*/  LDG.E.U8 R162, desc[UR36][R8.64+0x71] ;  /* 0x0000712408a27981 */ /* 0x000e64000c1e1100 */
[----:B-1----:R-:W-:-:S05]  /*4450*/  PRMT R11, R162, 0x8880, RZ ;  /* 0x00008880a20b7816 */ /* 0x002fca00000000ff */
[----:B------:R-:W-:-:S07]  /*4460*/  IMAD R10, R11, R152, RZ ;  /* 0x000000980b0a7224 */ /* 0x000fce00078e02ff */
.L_x_153:
[----:B------:R-:W-:Y:S05]  /*4470*/  BSYNC B1 ;  /* 0x0000000000017941 */ /* 0x000fea0003800000 */
.L_x_152:
[----:B------:R-:W-:Y:S01]  /*4480*/  @!P3 IMAD R83, R83, R153, R10 ;  /* 0x000000995353b224 */ /* 0x000fe200078e020a */
[----:B------:R-:W-:Y:S04]  /*4490*/  BSSY B1, `(.L_x_154) ;  /* 0x0000006000017945 */ /* 0x000fe80003800000 */
[----:B------:R0:W-:Y:S01]  /*44a0*/  @!P3 STG.E.U8 desc[UR36][R6.64+0x71], R83 ;  /* 0x000071530600b986 */ /* 0x0001e2000c101124 */
[----:B------:R-:W-:Y:S05]  /*44b0*/  @P5 BRA `(.L_x_155) ;  /* 0x00000000000c5947 */ /* 0x000fea0003800000 */
[----:B------:R-:W1:Y:S02]  /*44c0*/  LDG.E.U8 R162, desc[UR36][R2.64+0x78] ;  /* 0x0000782402a27981 */ /* 0x000e64000c1e1100 */
[----:B-1----:R-:W-:-:S05]  /*44d0*/  PRMT R11, R162, 0x8880, RZ ;  /* 0x00008880a20b7816 */ /* 0x002fca00000000ff */
[----:B------:R-:W-:-:S07]  /*44e0*/  IMAD R10, R11, R152, RZ ;  /* 0x000000980b0a7224 */ /* 0x000fce00078e02ff */
.L_x_155:
[----:B------:R-:W-:Y:S05]  /*44f0*/  BSYNC B1 ;  /* 0x0000000000017941 */ /* 0x000fea0003800000 */
.L_x_154:
[----:B-1----:R-:W-:Y:S01]  /*4500*/  @!P5 IMAD R11, R84, R153, R10 ;  /* 0x00000099540bd224 */ /* 0x002fe200078e020a */
[----:B------:R-:W-:Y:S04]  /*4510*/  BSSY B1, `(.L_x_156) ;  /* 0x0000006000017945 */ /* 0x000fe80003800000 */
[----:B------:R1:W-:Y:S01]  /*4520*/  @!P5 STG.E.U8 desc[UR36][R4.64+0x78], R11 ;  /* 0x0000780b0400d986 */ /* 0x0003e2000c101124 */
[----:B------:R-:W-:Y:S05]  /*4530*/  @P2 BRA `(.L_x_157) ;  /* 0x00000000000c2947 */ /* 0x000fea0003800000 */
[----:B------:R-:W1:Y:S02]  /*4540*/  LDG.E.U8 R162, desc[UR36][R2.64+0x79] ;  /* 0x0000792402a27981 */ /* 0x000e64000c1e1100 */
[----:B-1----:R-:W-:-:S05]  /*4550*/  PRMT R11, R162, 0x8880, RZ ;  /* 0x00008880a20b7816 */ /* 0x002fca00000000ff */
[----:B------:R-:W-:-:S07]  /*4560*/  IMAD R10, R11, R152, RZ ;  /* 0x000000980b0a7224 */ /* 0x000fce00078e02ff */
.L_x_157:
[----:B------:R-:W-:Y:S05]  /*4570*/  BSYNC B1 ;  /* 0x0000000000017941 */ /* 0x000fea0003800000 */
.L_x_156:
        /* <DEDUP_REMOVED lines=11> */
.L_x_159:
[----:B------:R-:W-:Y:S05]  /*4630*/  BSYNC B1 ;  /* 0x0000000000017941 */ /* 0x000fea0003800000 */
.L_x_158:
[----:B-1----:R-:W-:Y:S01]  /*4640*/  @!P4 IMAD R11, R86, R153, R10 ;  /* 0x00000099560bc224 */ /* 0x002fe200078e020a */
[----:B------:R-:W-:Y:S04]  /*4650*/  BSSY B1, `(.L_x_160) ;  /* 0x0000006000017945 */ /* 0x000fe80003800000 */
[----:B------:R1:W-:Y:S01]  /*4660*/  @!P4 STG.E.U8 desc[UR36][R6.64+0x78], R11 ;  /* 0x0000780b0600c986 */ /* 0x0003e2000c101124 */
[----:B------:R-:W-:Y:S05]  /*4670*/  @P3 BRA `(.L_x_161) ;  /* 0x00000000000c3947 */ /* 0x000fea0003800000 */
[----:B------:R-:W1:Y:S02]  /*4680*/  LDG.E.U8 R162, desc[UR36][R8.64+0x79] ;  /* 0x0000792408a27981 */ /* 0x000e64000c1e1100 */
[----:B-1----:R-:W-:-:S05]  /*4690*/  PRMT R11, R162, 0x8880, RZ ;  /* 0x00008880a20b7816 */ /* 0x002fca00000000ff */
[----:B------:R-:W-:-:S07]  /*46a0*/  IMAD R10, R11, R152, RZ ;  /* 0x000000980b0a7224 */ /* 0x000fce00078e02ff */
.L_x_161:
[----:B------:R-:W-:Y:S05]  /*46b0*/  BSYNC B1 ;  /* 0x0000000000017941 */ /* 0x000fea0003800000 */
.L_x_160:
[----:B------:R-:W-:Y:S01]  /*46c0*/  @!P3 IMAD R87, R87, R153, R10 ;  /* 0x000000995757b224 */ /* 0x000fe200078e020a */
[----:B------:R-:W-:Y:S04]  /*46d0*/  BSSY B1, `(.L_x_162) ;  /* 0x0000006000017945 */ /* 0x000fe80003800000 */
[----:B------:R0:W-:Y:S01]  /*46e0*/  @!P3 STG.E.U8 desc[UR36][R6.64+0x79], R87 ;  /* 0x000079570600b986 */ /* 0x0001e2000c101124 */
[----:B------:R-:W-:Y:S05]  /*46f0*/  @P5 BRA `(.L_x_163) ;  /* 0x00000000000c5947 */ /* 0x000fea0003800000 */
[----:B------:R-:W1:Y:S02]  /*4700*/  LDG.E.U8 R162, desc[UR36][R2.64+0x80] ;  /* 0x0000802402a27981 */ /* 0x000e64000c1e1100 */
[----:B-1----:R-:W-:-:S05]  /*4710*/  PRMT R11, R162, 0x8880, RZ ;  /* 0x00008880a20b7816 */ /* 0x002fca00000000ff */
[----:B------:R-:W-:-:S07]  /*4720*/  IMAD R10, R11, R152, RZ ;  /* 0x000000980b0a7224 */ /* 0x000fce00078e02ff */
.L_x_163:
[----:B------:R-:W-:Y:S05]  /*4730*/  BSYNC B1 ;  /* 0x0000000000017941 */ /* 0x000fea0003800000 */
.L_x_162:
[----:B-1----:R-:W-:Y:S01]  /*4740*/  @!P5 IMAD R11, R88, R153, R10 ;  /* 0x00000099580bd224 */ /* 0x002fe200078e020a */
[----:B------:R-:W-:Y:S04]  /*4750*/  BSSY B1, `(.L_x_164) ;  /* 0x0000006000017945 */ /* 0x000fe80003800000 */
[----:B------:R1:W-:Y:S01]  /*4760*/  @!P5 STG.E.U8 desc[UR36][R4.64+0x80], R11 ;  /* 0x0000800b0400d986 */ /* 0x0003e2000c101124 */
[----:B------:R-:W-:Y:S05]  /*4770*/  @P2 BRA `(.L_x_165) ;  /* 0x00000000000c2947 */ /* 0x000fea0003800000 */
[----:B------:R-:W1:Y:S02]  /*4780*/  LDG.E.U8 R162, desc[UR36][R2.64+0x81] ;  /* 0x0000812402a27981 */ /* 0x000e64000c1e1100 */
[----:B-1----:R-:W-:-:S05]  /*4790*/  PRMT R11, R162, 0x8880, RZ ;  /* 0x00008880a20b7816 */ /* 0x002fca00000000ff */
[----:B------:R-:W-:-:S07]  /*47a0*/  IMAD R10, R11, R152, RZ ;  /* 0x000000980b0a7224 */ /* 0x000fce00078e02ff */
.L_x_165:
[----:B------:R-:W-:Y:S05]  /*47b0*/  BSYNC B1 ;  /* 0x0000000000017941 */ /* 0x000fea0003800000 */
.L_x_164:
        /* <DEDUP_REMOVED lines=11> */
.L_x_167:
[----:B------:R-:W-:Y:S05]  /*4870*/  BSYNC B1 ;  /* 0x0000000000017941 */ /* 0x000fea0003800000 */
.L_x_166:
[----:B-1----:R-:W-:Y:S01]  /*4880*/  @!P4 IMAD R11, R90, R153, R10 ;  /* 0x000000995a0bc224 */ /* 0x002fe200078e020a */
[----:B------:R-:W-:Y:S04]  /*4890*/  BSSY B1, `(.L_x_168) ;  /* 0x0000006000017945 */ /* 0x000fe80003800000 */
[----:B------:R1:W-:Y:S01]  /*48a0*/  @!P4 STG.E.U8 desc[UR36][R6.64+0x80], R11 ;  /* 0x0000800b0600c986 */ /* 0x0003e2000c101124 */
[----:B------:R-:W-:Y:S05]  /*48b0*/  @P3 BRA `(.L_x_169) ;  /* 0x00000000000c3947 */ /* 0x000fea0003800000 */
[----:B------:R-:W1:Y:S02]  /*48c0*/  LDG.E.U8 R162, desc[UR36][R8.64+0x81] ;  /* 0x0000812408a27981 */ /* 0x000e64000c1e1100 */
[----:B-1----:R-:W-:-:S05]  /*48d0*/  PRMT R11, R162, 0x8880, RZ ;  /* 0x00008880a20b7816 */ /* 0x002fca00000000ff */
[----:B------:R-:W-:-:S07]  /*48e0*/  IMAD R10, R11, R152, RZ ;  /* 0x000000980b0a7224 */ /* 0x000fce00078e02ff */
.L_x_169:
[----:B------:R-:W-:Y:S05]  /*48f0*/  BSYNC B1 ;  /* 0x0000000000017941 */ /* 0x000fea0003800000 */
.L_x_168:
[----:B------:R-:W-:Y:S01]  /*4900*/  @!P3 IMAD R91, R91, R153, R10 ;  /* 0x000000995b5bb224 */ /* 0x000fe200078e020a */
[----:B------:R-:W-:Y:S04]  /*4910*/  BSSY B1, `(.L_x_170) ;  /* 0x0000006000017945 */ /* 0x000fe80003800000 */
[----:B------:R0:W-:Y:S01]  /*4920*/  @!P3 STG.E.U8 desc[UR36][R6.64+0x81], R91 ;  /* 0x0000815b0600b986 */ /* 0x0001e2000c101124 */
[----:B------:R-:W-:Y:S05]  /*4930*/  @P5 BRA `(.L_x_171) ;  /* 0x00000000000c5947 */ /* 0x000fea0003800000 */
[----:B------:R-:W1:Y:S02]  /*4940*/  LDG.E.U8 R162, desc[UR36][R2.64+0x88] ;  /* 0x0000882402a27981 */ /* 0x000e64000c1e1100 */
[----:B-1----:R-:W-:-:S05]  /*4950*/  PRMT R11, R162, 0x8880, RZ ;  /* 0x00008880a20b7816 */ /* 0x002fca00000000ff */
[----:B------:R-:W-:-:S07]  /*4960*/  IMAD R10, R11, R152, RZ ;  /* 0x000000980b0a7224 */ /* 0x000fce00078e02ff */
.L_x_171:
[----:B------:R-:W-:Y:S05]  /*4970*/  BSYNC B1 ;  /* 0x0000000000017941 */ /* 0x000fea0003800000 */
.L_x_170:
[----:B-1----:R-:W-:Y:S01]  /*4980*/  @!P5 IMAD R11, R92, R153, R10 ;  /* 0x000000995c0bd224 */ /* 0x002fe200078e020a */
[----:B------:R-:W-:Y:S04]  /*4990*/  BSSY B1, `(.L_x_172) ;  /* 0x0000006000017945 */ /* 0x000fe80003800000 */
[----:B------:R1:W-:Y:S01]  /*49a0*/  @!P5 STG.E.U8 desc[UR36][R4.64+0x88], R11 ;  /* 0x0000880b0400d986 */ /* 0x0003e2000c101124 */
[----:B------:R-:W-:Y:S05]  /*49b0*/  @P2 BRA `(.L_x_173) ;  /* 0x00000000000c2947 */ /* 0x000fea0003800000 */
[----:B------:R-:W1:Y:S02]  /*49c0*/  LDG.E.U8 R162, desc[UR36][R2.64+0x89] ;  /* 0x0000892402a27981 */ /* 0x000e64000c1e1100 */
[----:B-1----:R-:W-:-:S05]  /*49d0*/  PRMT R11, R162, 0x8880, RZ ;  /* 0x00008880a20b7816 */ /* 0x002fca00000000ff */
[----:B------:R-:W-:-:S07]  /*49e0*/  IMAD R10, R11, R152, RZ ;  /* 0x000000980b0a7224 */ /* 0x000fce00078e02ff */
.L_x_173:
[----:B------:R-:W-:Y:S05]  /*49f0*/  BSYNC B1 ;  /* 0x0000000000017941 */ /* 0x000fea0003800000 */
.L_x_172:
        /* <DEDUP_REMOVED lines=11> */
.L_x_175:
[----:B------:R-:W-:Y:S05]  /*4ab0*/  BSYNC B1 ;  /* 0x0000000000017941 */ /* 0x000fea0003800000 */
.L_x_174:
[----:B-1----:R-:W-:Y:S01]  /*4ac0*/  @!P4 IMAD R11, R94, R153, R10 ;  /* 0x000000995e0bc224 */ /* 0x002fe200078e020a */
[----:B------:R-:W-:Y:S04]  /*4ad0*/  BSSY B1, `(.L_x_176) ;  /* 0x0000006000017945 */ /* 0x000fe80003800000 */
[----:B------:R1:W-:Y:S01]  /*4ae0*/  @!P4 STG.E.U8 desc[UR36][R6.64+0x88], R11 ;  /* 0x0000880b0600c986 */ /* 0x0003e2000c101124 */
[----:B------:R-:W-:Y:S05]  /*4af0*/  @P3 BRA `(.L_x_177) ;  /* 0x00000000000c3947 */ /* 0x000fea0003800000 */
[----:B------:R-:W1:Y:S02]  /*4b00*/  LDG.E.U8 R162, desc[UR36][R8.64+0x89] ;  /* 0x0000892408a27981 */ /* 0x000e64000c1e1100 */
[----:B-1----:R-:W-:-:S05]  /*4b10*/  PRMT R11, R162, 0x8880, RZ ;  /* 0x00008880a20b7816 */ /* 0x002fca00000000ff */
[----:B------:R-:W-:-:S07]  /*4b20*/  IMAD R10, R11, R152, RZ ;  /* 0x000000980b0a7224 */ /* 0x000fce00078e02ff */
.L_x_177:
[----:B------:R-:W-:Y:S05]  /*4b30*/  BSYNC B1 ;  /* 0x0000000000017941 */ /* 0x000fea0003800000 */
.L_x_176:
[----:B------:R-:W-:Y:S01]  /*4b40*/  @!P3 IMAD R95, R95, R153, R10 ;  /* 0x000000995f5fb224 */ /* 0x000fe200078e020a */
[----:B------:R-:W-:Y:S04]  /*4b50*/  BSSY B1, `(.L_x_178) ;  /* 0x0000006000017945 */ /* 0x000fe80003800000 */
[----:B------:R0:W-:Y:S01]  /*4b60*/  @!P3 STG.E.U8 desc[UR36][R6.64+0x89], R95 ;  /* 0x0000895f0600b986 */ /* 0x0001e2000c101124 */
[----:B------:R-:W-:Y:S05]  /*4b70*/  @P5 BRA `(.L_x_179) ;  /* 0x00000000000c5947 */ /* 0x000fea0003800000 */
[----:B------:R-:W1:Y:S02]  /*4b80*/  LDG.E.U8 R162, desc[UR36][R2.64+0x90] ;  /* 0x0000902402a27981 */ /* 0x000e64000c1e1100 */
[----:B-1----:R-:W-:-:S05]  /*4b90*/  PRMT R11, R162, 0x8880, RZ ;  /* 0x00008880a20b7816 */ /* 0x002fca00000000ff */
[----:B------:R-:W-:-:S07]  /*4ba0*/  IMAD R10, R11, R152, RZ ;  /* 0x000000980b0a7224 */ /* 0x000fce00078e02ff */
.L_x_179:
[----:B------:R-:W-:Y:S05]  /*4bb0*/  BSYNC B1 ;  /* 0x0000000000017941 */ /* 0x000fea0003800000 */
.L_x_178:
[----:B-1----:R-:W-:Y:S01]  /*4bc0*/  @!P5 IMAD R11, R96, R153, R10 ;  /* 0x00000099600bd224 */ /* 0x002fe200078e020a */
[----:B------:R-:W-:Y:S04]  /*4bd0*/  BSSY B1, `(.L_x_180) ;  /* 0x0000006000017945 */ /* 0x000fe80003800000 */
[----:B------:R1:W-:Y:S01]  /*4be0*/  @!P5 STG.E.U8 desc[UR36][R4.64+0x90], R11 ;  /* 0x0000900b0400d986 */ /* 0x0003e2000c101124 */
[----:B------:R-:W-:Y:S05]  /*4bf0*/  @P2 BRA `(.L_x_181) ;  /* 0x00000000000c2947 */ /* 0x000fea0003800000 */
[----:B------:R-:W1:Y:S02]  /*4c00*/  LDG.E.U8 R162, desc[UR36][R2.64+0x91] ;  /* 0x0000912402a27981 */ /* 0x000e64000c1e1100 */
[----:B-1----:R-:W-:-:S05]  /*4c10*/  PRMT R11, R162, 0x8880, RZ ;  /* 0x00008880a20b7816 */ /* 0x002fca00000000ff */
[----:B------:R-:W-:-:S07]  /*4c20*/  IMAD R10, R11, R152, RZ ;  /* 0x000000980b0a7224 */ /* 0x000fce00078e02ff */
.L_x_181:
[----:B------:R-:W-:Y:S05]  /*4c30*/  BSYNC B1 ;  /* 0x0000000000017941 */ /* 0x000fea0003800000 */
.L_x_180:
        /* <DEDUP_REMOVED lines=11> */
.L_x_183:
[----:B------:R-:W-:Y:S05]  /*4cf0*/  BSYNC B1 ;  /* 0x0000000000017941 */ /* 0x000fea0003800000 */
.L_x_182:
[----:B-1----:R-:W-:Y:S01]  /*4d00*/  @!P4 IMAD R11, R98, R153, R10 ;  /* 0x00000099620bc224 */ /* 0x002fe200078e020a */
[----:B------:R-:W-:Y:S04]  /*4d10*/  BSSY B1, `(.L_x_184) ;  /* 0x0000006000017945 */ /* 0x000fe80003800000 */
[----:B------:R1:W-:Y:S01]  /*4d20*/  @!P4 STG.E.U8 desc[UR36][R6.64+0x90], R11 ;  /* 0x0000900b0600c986 */ /* 0x0003e2000c101124 */
[----:B------:R-:W-:Y:S05]  /*4d30*/  @P3 BRA `(.L_x_185) ;  /* 0x00000000000c3947 */ /* 0x000fea0003800000 */
[----:B------:R-:W1:Y:S02]  /*4d40*/  LDG.E.U8 R162, desc[UR36][R8.64+0x91] ;  /* 0x0000912408a27981 */ /* 0x000e64000c1e1100 */
[----:B-1----:R-:W-:-:S05]  /*4d50*/  PRMT R11, R162, 0x8880, RZ ;  /* 0x00008880a20b7816 */ /* 0x002fca00000000ff */
[----:B------:R-:W-:-:S07]  /*4d60*/  IMAD R10, R11, R152, RZ ;  /* 0x000000980b0a7224 */ /* 0x000fce00078e02ff */
.L_x_185:
[----:B------:R-:W-:Y:S05]  /*4d70*/  BSYNC B1 ;  /* 0x0000000000017941 */ /* 0x000fea0003800000 */
.L_x_184:
[----:B------:R-:W-:Y:S01]  /*4d80*/  @!P3 IMAD R99, R99, R153, R10 ;  /* 0x000000996363b224 */ /* 0x000fe200078e020a */
[----:B------:R-:W-:Y:S04]  /*4d90*/  BSSY B1, `(.L_x_186) ;  /* 0x0000006000017945 */ /* 0x000fe80003800000 */
[----:B------:R0:W-:Y:S01]  /*4da0*/  @!P3 STG.E.U8 desc[UR36][R6.64+0x91], R99 ;  /* 0x000091630600b986 */ /* 0x0001e2000c101124 */
[----:B------:R-:W-:Y:S05]  /*4db0*/  @P5 BRA `(.L_x_187) ;  /* 0x00000000000c5947 */ /* 0x000fea0003800000 */
[----:B------:R-:W1:Y:S02]  /*4dc0*/  LDG.E.U8 R162, desc[UR36][R2.64+0x98] ;  /* 0x0000982402a27981 */ /* 0x000e64000c1e1100 */
[----:B-1----:R-:W-:-:S05]  /*4dd0*/  PRMT R11, R162, 0x8880, RZ ;  /* 0x00008880a20b7816 */ /* 0x002fca00000000ff */
[----:B------:R-:W-:-:S07]  /*4de0*/  IMAD R10, R11, R152, RZ ;  /* 0x000000980b0a7224 */ /* 0x000fce00078e02ff */
.L_x_187:
[----:B------:R-:W-:Y:S05]  /*4df0*/  BSYNC B1 ;  /* 0x0000000000017941 */ /* 0x000fea0003800000 */
.L_x_186:
[----:B-1----:R-:W-:Y:S01]  /*4e00*/  @!P5 IMAD R11, R100, R153, R10 ;  /* 0x00000099640bd224 */ /* 0x002fe200078e020a */
[----:B------:R-:W-:Y:S04]  /*4e10*/  BSSY B1, `(.L_x_188) ;  /* 0x0000006000017945 */ /* 0x000fe80003800000 */
[----:B------:R1:W-:Y:S01]  /*4e20*/  @!P5 STG.E.U8 desc[UR36][R4.64+0x98], R11 ;  /* 0x0000980b0400d986 */ /* 0x0003e2000c101124 */
[----:B------:R-:W-:Y:S05]  /*4e30*/  @P2 BRA `(.L_x_189) ;  /* 0x00000000000c2947 */ /* 0x000fea0003800000 */
[----:B------:R-:W1:Y:S02]  /*4e40*/  LDG.E.U8 R162, desc[UR36][R2.64+0x99] ;  /* 0x0000992402a27981 */ /* 0x000e64000c1e1100 */
[----:B-1----:R-:W-:-:S05]  /*4e50*/  PRMT R11, R162, 0x8880, RZ ;  /* 0x00008880a20b7816 */ /* 0x002fca00000000ff */
[----:B------:R-:W-:-:S07]  /*4e60*/  IMAD R10, R11, R152, RZ ;  /* 0x000000980b0a7224 */ /* 0x000fce00078e02ff */
.L_x_189:
[----:B------:R-:W-:Y:S05]  /*4e70*/  BSYNC B1 ;  /* 0x0000000000017941 */ /* 0x000fea0003800000 */
.L_x_188:
        /* <DEDUP_REMOVED lines=11> */
.L_x_191:
[----:B------:R-:W-:Y:S05]  /*4f30*/  BSYNC B1 ;  /* 0x0000000000017941 */ /* 0x000fea0003800000 */
.L_x_190:
[----:B-1----:R-:W-:Y:S01]  /*4f40*/  @!P4 IMAD R11, R102, R153, R10 ;  /* 0x00000099660bc224 */ /* 0x002fe200078e020a */
[----:B------:R-:W-:Y:S04]  /*4f50*/  BSSY B1, `(.L_x_192) ;  /* 0x0000006000017945 */ /* 0x000fe80003800000 */
[----:B------:R1:W-:Y:S01]  /*4f60*/  @!P4 STG.E.U8 desc[UR36][R6.64+0x98], R11 ;  /* 0x0000980b0600c986 */ /* 0x0003e2000c101124 */
[----:B------:R-:W-:Y:S05]  /*4f70*/  @P3 BRA `(.L_x_193) ;  /* 0x00000000000c3947 */ /* 0x000fea0003800000 */
[----:B------:R-:W1:Y:S02]  /*4f80*/  LDG.E.U8 R162, desc[UR36][R8.64+0x99] ;  /* 0x0000992408a27981 */ /* 0x000e64000c1e1100 */
[----:B-1----:R-:W-:-:S05]  /*4f90*/  PRMT R11, R162, 0x8880, RZ ;  /* 0x00008880a20b7816 */ /* 0x002fca00000000ff */
[----:B------:R-:W-:-:S07]  /*4fa0*/  IMAD R10, R11, R152, RZ ;  /* 0x000000980b0a7224 */ /* 0x000fce00078e02ff */
.L_x_193:
[----:B------:R-:W-:Y:S05]  /*4fb0*/  BSYNC B1 ;  /* 0x0000000000017941 */ /* 0x000fea0003800000 */
.L_x_192:
[----:B------:R-:W-:Y:S01]  /*4fc0*/  @!P3 IMAD R103, R103, R153, R10 ;  /* 0x000000996767b224 */ /* 0x000fe200078e020a */
[----:B------:R-:W-:Y:S04]  /*4fd0*/  BSSY B1, `(.L_x_194) ;  /* 0x0000006000017945 */ /* 0x000fe80003800000 */
[----:B------:R0:W-:Y:S01]  /*4fe0*/  @!P3 STG.E.U8 desc[UR36][R6.64+0x99], R103 ;  /* 0x000099670600b986 */ /* 0x0001e2000c101124 */
[----:B------:R-:W-:Y:S05]  /*4ff0*/  @P5 BRA `(.L_x_195) ;  /* 0x00000000000c5947 */ /* 0x000fea0003800000 */
[----:B------:R-:W1:Y:S02]  /*5000*/  LDG.E.U8 R162, desc[UR36][R2.64+0xa0] ;  /* 0x0000a02402a27981 */ /* 0x000e64000c1e1100 */
[----:B-1----:R-:W-:-:S05]  /*5010*/  PRMT R11, R162, 0x8880, RZ ;  /* 0x00008880a20b7816 */ /* 0x002fca00000000ff */
[----:B------:R-:W-:-:S07]  /*5020*/  IMAD R10, R11, R152, RZ ;  /* 0x000000980b0a7224 */ /* 0x000fce00078e02ff */
.L_x_195:
[----:B------:R-:W-:Y:S05]  /*5030*/  BSYNC B1 ;  /* 0x0000000000017941 */ /* 0x000fea0003800000 */
.L_x_194:
[----:B-1----:R-:W-:Y:S01]  /*5040*/  @!P5 IMAD R11, R104, R153, R10 ;  /* 0x00000099680bd224 */ /* 0x002fe200078e020a */
[----:B------:R-:W-:Y:S04]  /*5050*/  BSSY B1, `(.L_x_196) ;  /* 0x0000006000017945 */ /* 0x000fe80003800000 */
[----:B------:R1:W-:Y:S01]  /*5060*/  @!P5 STG.E.U8 desc[UR36][R4.64+0xa0], R11 ;  /* 0x0000a00b0400d986 */ /* 0x0003e2000c101124 */
[----:B------:R-:W-:Y:S05]  /*5070*/  @P2 BRA `(.L_x_197) ;  /* 0x00000000000c2947 */ /* 0x000fea0003800000 */
[----:B------:R-:W1:Y:S02]  /*5080*/  LDG.E.U8 R162, desc[UR36][R2.64+0xa1] ;  /* 0x0000a12402a27981 */ /* 0x000e64000c1e1100 */
[----:B-1----:R-:W-:-:S05]  /*5090*/  PRMT R11, R162, 0x8880, RZ ;  /* 0x00008880a20b7816 */ /* 0x002fca00000000ff */
[----:B------:R-:W-:-:S07]  /*50a0*/  IMAD R10, R11, R152, RZ ;  /* 0x000000980b0a7224 */ /* 0x000fce00078e02ff */
.L_x_197:
[----:B------:R-:W-:Y:S05]  /*50b0*/  BSYNC B1 ;  /* 0x0000000000017941 */ /* 0x000fea0003800000 */
.L_x_196:
        /* <DEDUP_REMOVED lines=11> */
.L_x_199:
[----:B------:R-:W-:Y:S05]  /*5170*/  BSYNC B1 ;  /* 0x0000000000017941 */ /* 0x000fea0003800000 */
.L_x_198:
[----:B-1----:R-:W-:Y:S01]  /*5180*/  @!P4 IMAD R11, R106, R153, R10 ;  /* 0x000000996a0bc224 */ /* 0x002fe200078e020a */
[----:B------:R-:W-:Y:S04]  /*5190*/  BSSY B1, `(.L_x_200) ;  /* 0x0000006000017945 */ /* 0x000fe80003800000 */
[----:B------:R1:W-:Y:S01]  /*51a0*/  @!P4 STG.E.U8 desc[UR36][R6.64+0xa0], R11 ;  /* 0x0000a00b0600c986 */ /* 0x0003e2000c101124 */
[----:B------:R-:W-:Y:S05]  /*51b0*/  @P3 BRA `(.L_x_201) ;  /* 0x00000000000c3947 */ /* 0x000fea0003800000 */
[----:B------:R-:W1:Y:S02]  /*51c0*/  LDG.E.U8 R162, desc[UR36][R8.64+0xa1] ;  /* 0x0000a12408a27981 */ /* 0x000e64000c1e1100 */
[----:B-1----:R-:W-:-:S05]  /*51d0*/  PRMT R11, R162, 0x8880, RZ ;  /* 0x00008880a20b7816 */ /* 0x002fca00000000ff */
[----:B------:R-:W-:-:S07]  /*51e0*/  IMAD R10, R11, R152, RZ ;  /* 0x000000980b0a7224 */ /* 0x000fce00078e02ff */
.L_x_201:
[----:B------:R-:W-:Y:S05]  /*51f0*/  BSYNC B1 ;  /* 0x0000000000017941 */ /* 0x000fea0003800000 */
.L_x_200:
[----:B------:R-:W-:Y:S01]  /*5200*/  @!P3 IMAD R107, R107, R153, R10 ;  /* 0x000000996b6bb224 */ /* 0x000fe200078e020a */
[----:B------:R-:W-:Y:S04]  /*5210*/  BSSY B1, `(.L_x_202) ;  /* 0x0000006000017945 */ /* 0x000fe80003800000 */
[----:B------:R0:W-:Y:S01]  /*5220*/  @!P3 STG.E.U8 desc[UR36][R6.64+0xa1], R107 ;  /* 0x0000a16b0600b986 */ /* 0x0001e2000c101124 */
[----:B------:R-:W-:Y:S05]  /*5230*/  @P5 BRA `(.L_x_203) ;  /* 0x00000000000c5947 */ /* 0x000fea0003800000 */
[----:B------:R-:W1:Y:S02]  /*5240*/  LDG.E.U8 R162, desc[UR36][R2.64+0xa8] ;  /* 0x0000a82402a27981 */ /* 0x000e64000c1e1100 */
[----:B-1----:R-:W-:-:S05]  /*5250*/  PRMT R11, R162, 0x8880, RZ ;  /* 0x00008880a20b7816 */ /* 0x002fca00000000ff */
[----:B------:R-:W-:-:S07]  /*5260*/  IMAD R10, R11, R152, RZ ;  /* 0x000000980b0a7224 */ /* 0x000fce00078e02ff */
.L_x_203:
[----:B------:R-:W-:Y:S05]  /*5270*/  BSYNC B1 ;  /* 0x0000000000017941 */ /* 0x000fea0003800000 */
.L_x_202:
[----:B-1----:R-:W-:Y:S01]  /*5280*/  @!P5 IMAD R11, R108, R153, R10 ;  /* 0x000000996c0bd224 */ /* 0x002fe200078e020a */
[----:B------:R-:W-:Y:S04]  /*5290*/  BSSY B1, `(.L_x_204) ;  /* 0x0000006000017945 */ /* 0x000fe80003800000 */
[----:B------:R1:W-:Y:S01]  /*52a0*/  @!P5 STG.E.U8 desc[UR36][R4.64+0xa8], R11 ;  /* 0x0000a80b0400d986 */ /* 0x0003e2000c101124 */
[----:B------:R-:W-:Y:S05]  /*52b0*/  @P2 BRA `(.L_x_205) ;  /* 0x00000000000c2947 */ /* 0x000fea0003800000 */
[----:B------:R-:W1:Y:S02]  /*52c0*/  LDG.E.U8 R162, desc[UR36][R2.64+0xa9] ;  /* 0x0000a92402a27981 */ /* 0x000e64000c1e1100 */
[----:B-1----:R-:W-:-:S05]  /*52d0*/  PRMT R11, R162, 0x8880, RZ ;  /* 0x00008880a20b7816 */ /* 0x002fca00000000ff */
[----:B------:R-:W-:-:S07]  /*52e0*/  IMAD R10, R11, R152, RZ ;  /* 0x000000980b0a7224 */ /* 0x000fce00078e02ff */
.L_x_205:
[----:B------:R-:W-:Y:S05]  /*52f0*/  BSYNC B1 ;  /* 0x0000000000017941 */ /* 0x000fea0003800000 */
.L_x_204:
        /* <DEDUP_REMOVED lines=11> */
.L_x_207:
[----:B------:R-:W-:Y:S05]  /*53b0*/  BSYNC B1 ;  /* 0x0000000000017941 */ /* 0x000fea0003800000 */
.L_x_206:
[----:B-1----:R-:W-:Y:S01]  /*53c0*/  @!P4 IMAD R11, R110, R153, R10 ;  /* 0x000000996e0bc224 */ /* 0x002fe200078e020a */
[----:B------:R-:W-:Y:S04]  /*53d0*/  BSSY B1, `(.L_x_208) ;  /* 0x0000006000017945 */ /* 0x000fe80003800000 */
[----:B------:R1:W-:Y:S01]  /*53e0*/  @!P4 STG.E.U8 desc[UR36][R6.64+0xa8], R11 ;  /* 0x0000a80b0600c986 */ /* 0x0003e2000c101124 */
[----:B------:R-:W-:Y:S05]  /*53f0*/  @P3 BRA `(.L_x_209) ;  /* 0x00000000000c3947 */ /* 0x000fea0003800000 */
[----:B------:R-:W1:Y:S02]  /*5400*/  LDG.E.U8 R162, desc[UR36][R8.64+0xa9] ;  /* 0x0000a92408a27981 */ /* 0x000e64000c1e1100 */
[----:B-1----:R-:W-:-:S05]  /*5410*/  PRMT R11, R162, 0x8880, RZ ;  /* 0x00008880a20b7816 */ /* 0x002fca00000000ff */
[----:B------:R-:W-:-:S07]  /*5420*/  IMAD R10, R11, R152, RZ ;  /* 0x000000980b0a7224 */ /* 0x000fce00078e02ff */
.L_x_209:
[----:B------:R-:W-:Y:S05]  /*5430*/  BSYNC B1 ;  /* 0x0000000000017941 */ /* 0x000fea0003800000 */
.L_x_208:
[----:B------:R-:W-:Y:S01]  /*5440*/  @!P3 IMAD R111, R111, R153, R10 ;  /* 0x000000996f6fb224 */ /* 0x000fe200078e020a */
[----:B------:R-:W-:Y:S04]  /*5450*/  BSSY B1, `(.L_x_210) ;  /* 0x0000006000017945 */ /* 0x000fe80003800000 */
[----:B------:R0:W-:Y:S01]  /*5460*/  @!P3 STG.E.U8 desc[UR36][R6.64+0xa9], R111 ;  /* 0x0000a96f0600b986 */ /* 0x0001e2000c101124 */
[----:B------:R-:W-:Y:S05]  /*5470*/  @P5 BRA `(.L_x_211) ;  /* 0x00000000000c5947 */ /* 0x000fea0003800000 */
[----:B------:R-:W1:Y:S02]  /*5480*/  LDG.E.U8 R162, desc[UR36][R2.64+0xb0] ;  /* 0x0000b02402a27981 */ /* 0x000e64000c1e1100 */
[----:B-1----:R-:W-:-:S05]  /*5490*/  PRMT R11, R162, 0x8880, RZ ;  /* 0x00008880a20b7816 */ /* 0x002fca00000000ff */
[----:B------:R-:W-:-:S07]  /*54a0*/  IMAD R10, R11, R152, RZ ;  /* 0x000000980b0a7224 */ /* 0x000fce00078e02ff */
.L_x_211:
[----:B------:R-:W-:Y:S05]  /*54b0*/  BSYNC B1 ;  /* 0x0000000000017941 */ /* 0x000fea0003800000 */
.L_x_210:
[----:B-1----:R-:W-:Y:S01]  /*54c0*/  @!P5 IMAD R11, R112, R153, R10 ;  /* 0x00000099700bd224 */ /* 0x002fe200078e020a */
[----:B------:R-:W-:Y:S04]  /*54d0*/  BSSY B1, `(.L_x_212) ;  /* 0x0000006000017945 */ /* 0x000fe80003800000 */
[----:B------:R1:W-:Y:S01]  /*54e0*/  @!P5 STG.E.U8 desc[UR36][R4.64+0xb0], R11 ;  /* 0x0000b00b0400d986 */ /* 0x0003e2000c101124 */
[----:B------:R-:W-:Y:S05]  /*54f0*/  @P2 BRA `(.L_x_213) ;  /* 0x00000000000c2947 */ /* 0x000fea0003800000 */
[----:B------:R-:W1:Y:S02]  /*5500*/  LDG.E.U8 R162, desc[UR36][R2.64+0xb1] ;  /* 0x0000b12402a27981 */ /* 0x000e64000c1e1100 */
[----:B-1----:R-:W-:-:S05]  /*5510*/  PRMT R11, R162, 0x8880, RZ ;  /* 0x00008880a20b7816 */ /* 0x002fca00000000ff */
[----:B------:R-:W-:-:S07]  /*5520*/  IMAD R10, R11, R152, RZ ;  /* 0x000000980b0a7224 */ /* 0x000fce00078e02ff */
.L_x_213:
[----:B------:R-:W-:Y:S05]  /*5530*/  BSYNC B1 ;  /* 0x0000000000017941 */ /* 0x000fea0003800000 */
.L_x_212:
        /* <DEDUP_REMOVED lines=11> */
.L_x_215:
[----:B------:R-:W-:Y:S05]  /*55f0*/  BSYNC B1 ;  /* 0x0000000000017941 */ /* 0x000fea0003800000 */
.L_x_214:
[----:B-1----:R-:W-:Y:S01]  /*5600*/  @!P4 IMAD R11, R114, R153, R10 ;  /* 0x00000099720bc224 */ /* 0x002fe200078e020a */
[----:B------:R-:W-:Y:S04]  /*5610*/  BSSY B1, `(.L_x_216) ;  /* 0x0000006000017945 */ /* 0x000fe80003800000 */
[----:B------:R1:W-:Y:S01]  /*5620*/  @!P4 STG.E.U8 desc[UR36][R6.64+0xb0], R11 ;  /* 0x0000b00b0600c986 */ /* 0x0003e2000c101124 */
[----:B------:R-:W-:Y:S05]  /*5630*/  @P3 BRA `(.L_x_217) ;  /* 0x00000000000c3947 */ /* 0x000fea0003800000 */
[----:B------:R-:W1:Y:S02]  /*5640*/  LDG.E.U8 R162, desc[UR36][R8.64+0xb1] ;  /* 0x0000b12408a27981 */ /* 0x000e64000c1e1100 */
[----:B-1----:R-:W-:-:S05]  /*5650*/  PRMT R11, R162, 0x8880, RZ ;  /* 0x00008880a20b7816 */ /* 0x002fca00000000ff */
[----:B------:R-:W-:-:S07]  /*5660*/  IMAD R10, R11, R152, RZ ;  /* 0x000000980b0a7224 */ /* 0x000fce00078e02ff */
.L_x_217:
[----:B------:R-:W-:Y:S05]  /*5670*/  BSYNC B1 ;  /* 0x0000000000017941 */ /* 0x000fea0003800000 */
.L_x_216:
[----:B------:R-:W-:Y:S01]  /*5680*/  @!P3 IMAD R115, R115, R153, R10 ;  /* 0x000000997373b224 */ /* 0x000fe200078e020a */
[----:B------:R-:W-:Y:S04]  /*5690*/  BSSY B1, `(.L_x_218) ;  /* 0x0000006000017945 */ /* 0x000fe80003800000 */
[----:B------:R0:W-:Y:S01]  /*56a0*/  @!P3 STG.E.U8 desc[UR36][R6.64+0xb1], R115 ;  /* 0x0000b1730600b986 */ /* 0x0001e2000c101124 */
[----:B------:R-:W-:Y:S05]  /*56b0*/  @P5 BRA `(.L_x_219) ;  /* 0x00000000000c5947 */ /* 0x000fea0003800000 */
[----:B------:R-:W1:Y:S02]  /*56c0*/  LDG.E.U8 R162, desc[UR36][R2.64+0xb8] ;  /* 0x0000b82402a27981 */ /* 0x000e64000c1e1100 */
[----:B-1----:R-:W-:-:S05]  /*56d0*/  PRMT R11, R162, 0x8880, RZ ;  /* 0x00008880a20b7816 */ /* 0x002fca00000000ff */
[----:B------:R-:W-:-:S07]  /*56e0*/  IMAD R10, R11, R152, RZ ;  /* 0x000000980b0a7224 */ /* 0x000fce00078e02ff */
.L_x_219:
[----:B------:R-:W-:Y:S05]  /*56f0*/  BSYNC B1 ;  /* 0x0000000000017941 */ /* 0x000fea0003800000 */
.L_x_218:
[----:B-1----:R-:W-:Y:S01]  /*5700*/  @!P5 IMAD R11, R116, R153, R10 ;  /* 0x00000099740bd224 */ /* 0x002fe200078e020a */
[----:B------:R-:W-:Y:S04]  /*5710*/  BSSY B1, `(.L_x_220) ;  /* 0x0000006000017945 */ /* 0x000fe80003800000 */
[----:B------:R1:W-:Y:S01]  /*5720*/  @!P5 STG.E.U8 desc[UR36][R4.64+0xb8], R11 ;  /* 0x0000b80b0400d986 */ /* 0x0003e2000c101124 */
[----:B------:R-:W-:Y:S05]  /*5730*/  @P2 BRA `(.L_x_221) ;  /* 0x00000000000c2947 */ /* 0x000fea0003800000 */
[----:B------:R-:W1:Y:S02]  /*5740*/  LDG.E.U8 R162, desc[UR36][R2.64+0xb9] ;  /* 0x0000b92402a27981 */ /* 0x000e64000c1e1100 */
[----:B-1----:R-:W-:-:S05]  /*5750*/  PRMT R11, R162, 0x8880, RZ ;  /* 0x00008880a20b7816 */ /* 0x002fca00000000ff */
[----:B------:R-:W-:-:S07]  /*5760*/  IMAD R10, R11, R152, RZ ;  /* 0x000000980b0a7224 */ /* 0x000fce00078e02ff */
.L_x_221:
[----:B------:R-:W-:Y:S05]  /*5770*/  BSYNC B1 ;  /* 0x0000000000017941 */ /* 0x000fea0003800000 */
.L_x_220:
        /* <DEDUP_REMOVED lines=11> */
.L_x_223:
[----:B------:R-:W-:Y:S05]  /*5830*/  BSYNC B1 ;  /* 0x0000000000017941 */ /* 0x000fea0003800000 */
.L_x_222:
[----:B-1----:R-:W-:Y:S01]  /*5840*/  @!P4 IMAD R11, R118, R153, R10 ;  /* 0x00000099760bc224 */ /* 0x002fe200078e020a */
[----:B------:R-:W-:Y:S04]  /*5850*/  BSSY B1, `(.L_x_224) ;  /* 0x0000006000017945 */ /* 0x000fe80003800000 */
[----:B------:R1:W-:Y:S01]  /*5860*/  @!P4 STG.E.U8 desc[UR36][R6.64+0xb8], R11 ;  /* 0x0000b80b0600c986 */ /* 0x0003e2000c101124 */
[----:B------:R-:W-:Y:S05]  /*5870*/  @P3 BRA `(.L_x_225) ;  /* 0x00000000000c3947 */ /* 0x000fea0003800000 */
[----:B------:R-:W1:Y:S02]  /*5880*/  LDG.E.U8 R162, desc[UR36][R8.64+0xb9] ;  /* 0x0000b92408a27981 */ /* 0x000e64000c1e1100 */
[----:B-1----:R-:W-:-:S05]  /*5890*/  PRMT R11, R162, 0x8880, RZ ;  /* 0x00008880a20b7816 */ /* 0x002fca00000000ff */
[----:B------:R-:W-:-:S07]  /*58a0*/  IMAD R10, R11, R152, RZ ;  /* 0x000000980b0a7224 */ /* 0x000fce00078e02ff */
.L_x_225:
[----:B------:R-:W-:Y:S05]  /*58b0*/  BSYNC B1 ;  /* 0x0000000000017941 */ /* 0x000fea0003800000 */
.L_x_224:
[----:B------:R-:W-:Y:S01]  /*58c0*/  @!P3 IMAD R119, R119, R153, R10 ;  /* 0x000000997777b224 */ /* 0x000fe200078e020a */
[----:B------:R-:W-:Y:S04]  /*58d0*/  BSSY B1, `(.L_x_226) ;  /* 0x0000006000017945 */ /* 0x000fe80003800000 */
[----:B------:R0:W-:Y:S01]  /*58e0*/  @!P3 STG.E.U8 desc[UR36][R6.64+0xb9], R119 ;  /* 0x0000b9770600b986 */ /* 0x0001e2000c101124 */
[----:B------:R-:W-:Y:S05]  /*58f0*/  @P5 BRA `(.L_x_227) ;  /* 0x00000000000c5947 */ /* 0x000fea0003800000 */
[----:B------:R-:W1:Y:S02]  /*5900*/  LDG.E.U8 R162, desc[UR36][R2.64+0xc0] ;  /* 0x0000c02402a27981 */ /* 0x000e64000c1e1100 */
[----:B-1----:R-:W-:-:S05]  /*5910*/  PRMT R11, R162, 0x8880, RZ ;  /* 0x00008880a20b7816 */ /* 0x002fca00000000ff */
[----:B------:R-:W-:-:S07]  /*5920*/  IMAD R10, R11, R152, RZ ;  /* 0x000000980b0a7224 */ /* 0x000fce00078e02ff */
.L_x_227:
[----:B------:R-:W-:Y:S05]  /*5930*/  BSYNC B1 ;  /* 0x0000000000017941 */ /* 0x000fea0003800000 */
.L_x_226:
[----:B-1----:R-:W-:Y:S01]  /*5940*/  @!P5 IMAD R11, R120, R153, R10 ;  /* 0x00000099780bd224 */ /* 0x002fe200078e020a */
[----:B------:R-:W-:Y:S04]  /*5950*/  BSSY B1, `(.L_x_228) ;  /* 0x0000006000017945 */ /* 0x000fe80003800000 */
[----:B------:R1:W-:Y:S01]  /*5960*/  @!P5 STG.E.U8 desc[UR36][R4.64+0xc0], R11 ;  /* 0x0000c00b0400d986 */ /* 0x0003e2000c101124 */
[----:B------:R-:W-:Y:S05]  /*5970*/  @P2 BRA `(.L_x_229) ;  /* 0x00000000000c2947 */ /* 0x000fea0003800000 */
[----:B------:R-:W1:Y:S02]  /*5980*/  LDG.E.U8 R162, desc[UR36][R2.64+0xc1] ;  /* 0x0000c12402a27981 */ /* 0x000e64000c1e1100 */
[----:B-1----:R-:W-:-:S05]  /*5990*/  PRMT R11, R162, 0x8880, RZ ;  /* 0x00008880a20b7816 */ /* 0x002fca00000000ff */
[----:B------:R-:W-:-:S07]  /*59a0*/  IMAD R10, R11, R152, RZ ;  /* 0x000000980b0a7224 */ /* 0x000fce00078e02ff */
.L_x_229:
[----:B------:R-:W-:Y:S05]  /*59b0*/  BSYNC B1 ;  /* 0x0000000000017941 */ /* 0x000fea0003800000 */
.L_x_228:
        /* <DEDUP_REMOVED lines=11> */
.L_x_231:
[----:B------:R-:W-:Y:S05]  /*5a70*/  BSYNC B1 ;  /* 0x0000000000017941 */ /* 0x000fea0003800000 */
.L_x_230:
[----:B-1----:R-:W-:Y:S01]  /*5a80*/  @!P4 IMAD R11, R122, R153, R10 ;  /* 0x000000997a0bc224 */ /* 0x002fe200078e020a */
[----:B------:R-:W-:Y:S04]  /*5a90*/  BSSY B1, `(.L_x_232) ;  /* 0x0000006000017945 */ /* 0x000fe80003800000 */
[----:B------:R1:W-:Y:S01]  /*5aa0*/  @!P4 STG.E.U8 desc[UR36][R6.64+0xc0], R11 ;  /* 0x0000c00b0600c986 */ /* 0x0003e2000c101124 */
[----:B------:R-:W-:Y:S05]  /*5ab0*/  @P3 BRA `(.L_x_233) ;  /* 0x00000000000c3947 */ /* 0x000fea0003800000 */
[----:B------:R-:W1:Y:S02]  /*5ac0*/  LDG.E.U8 R162, desc[UR36][R8.64+0xc1] ;  /* 0x0000c12408a27981 */ /* 0x000e64000c1e1100 */
[----:B-1----:R-:W-:-:S05]  /*5ad0*/  PRMT R11, R162, 0x8880, RZ ;  /* 0x00008880a20b7816 */ /* 0x002fca00000000ff */
[----:B------:R-:W-:-:S07]  /*5ae0*/  IMAD R10, R11, R152, RZ ;  /* 0x000000980b0a7224 */ /* 0x000fce00078e02ff */
.L_x_233:
[----:B------:R-:W-:Y:S05]  /*5af0*/  BSYNC B1 ;  /* 0x0000000000017941 */ /* 0x000fea0003800000 */
.L_x_232:
[----:B------:R-:W-:Y:S01]  /*5b00*/  @!P3 IMAD R123, R123, R153, R10 ;  /* 0x000000997b7bb224 */ /* 0x000fe200078e020a */
[----:B------:R-:W-:Y:S04]  /*5b10*/  BSSY B1, `(.L_x_234) ;  /* 0x0000006000017945 */ /* 0x000fe80003800000 */
[----:B------:R0:W-:Y:S01]  /*5b20*/  @!P3 STG.E.U8 desc[UR36][R6.64+0xc1], R123 ;  /* 0x0000c17b0600b986 */ /* 0x0001e2000c101124 */
[----:B------:R-:W-:Y:S05]  /*5b30*/  @P5 BRA `(.L_x_235) ;  /* 0x00000000000c5947 */ /* 0x000fea0003800000 */
[----:B------:R-:W1:Y:S02]  /*5b40*/  LDG.E.U8 R162, desc[UR36][R2.64+0xc8] ;  /* 0x0000c82402a27981 */ /* 0x000e64000c1e1100 */
[----:B-1----:R-:W-:-:S05]  /*5b50*/  PRMT R11, R162, 0x8880, RZ ;  /* 0x00008880a20b7816 */ /* 0x002fca00000000ff */
[----:B------:R-:W-:-:S07]  /*5b60*/  IMAD R10, R11, R152, RZ ;  /* 0x000000980b0a7224 */ /* 0x000fce00078e02ff */
.L_x_235:
[----:B------:R-:W-:Y:S05]  /*5b70*/  BSYNC B1 ;  /* 0x0000000000017941 */ /* 0x000fea0003800000 */
.L_x_234:
[----:B-1----:R-:W-:Y:S01]  /*5b80*/  @!P5 IMAD R11, R124, R153, R10 ;  /* 0x000000997c0bd224 */ /* 0x002fe200078e020a */
[----:B------:R-:W-:Y:S04]  /*5b90*/  BSSY B1, `(.L_x_236) ;  /* 0x0000006000017945 */ /* 0x000fe80003800000 */
[----:B------:R1:W-:Y:S01]  /*5ba0*/  @!P5 STG.E.U8 desc[UR36][R4.64+0xc8], R11 ;  /* 0x0000c80b0400d986 */ /* 0x0003e2000c101124 */
[----:B------:R-:W-:Y:S05]  /*5bb0*/  @P2 BRA `(.L_x_237) ;  /* 0x00000000000c2947 */ /* 0x000fea0003800000 */
[----:B------:R-:W1:Y:S02]  /*5bc0*/  LDG.E.U8 R162, desc[UR36][R2.64+0xc9] ;  /* 0x0000c92402a27981 */ /* 0x000e64000c1e1100 */
[----:B-1----:R-:W-:-:S05]  /*5bd0*/  PRMT R11, R162, 0x8880, RZ ;  /* 0x00008880a20b7816 */ /* 0x002fca00000000ff */
[----:B------:R-:W-:-:S07]  /*5be0*/  IMAD R10, R11, R152, RZ ;  /* 0x000000980b0a7224 */ /* 0x000fce00078e02ff */
.L_x_237:
[----:B------:R-:W-:Y:S05]  /*5bf0*/  BSYNC B1 ;  /* 0x0000000000017941 */ /* 0x000fea0003800000 */
.L_x_236:
        /* <DEDUP_REMOVED lines=11> */
.L_x_239:
[----:B------:R-:W-:Y:S05]  /*5cb0*/  BSYNC B1 ;  /* 0x0000000000017941 */ /* 0x000fea0003800000 */
.L_x_238:
[----:B-1----:R-:W-:Y:S01]  /*5cc0*/  @!P4 IMAD R11, R126, R153, R10 ;  /* 0x000000997e0bc224 */ /* 0x002fe200078e020a */
[----:B------:R-:W-:Y:S04]  /*5cd0*/  BSSY B1, `(.L_x_240) ;  /* 0x0000006000017945 */ /* 0x000fe80003800000 */
[----:B------:R1:W-:Y:S01]  /*5ce0*/  @!P4 STG.E.U8 desc[UR36][R6.64+0xc8], R11 ;  /* 0x0000c80b0600c986 */ /* 0x0003e2000c101124 */
[----:B------:R-:W-:Y:S05]  /*5cf0*/  @P3 BRA `(.L_x_241) ;  /* 0x00000000000c3947 */ /* 0x000fea0003800000 */
[----:B------:R-:W1:Y:S02]  /*5d00*/  LDG.E.U8 R162, desc[UR36][R8.64+0xc9] ;  /* 0x0000c92408a27981 */ /* 0x000e64000c1e1100 */
[----:B-1----:R-:W-:-:S05]  /*5d10*/  PRMT R11, R162, 0x8880, RZ ;  /* 0x00008880a20b7816 */ /* 0x002fca00000000ff */
[----:B------:R-:W-:-:S07]  /*5d20*/  IMAD R10, R11, R152, RZ ;  /* 0x000000980b0a7224 */ /* 0x000fce00078e02ff */
.L_x_241:
[----:B------:R-:W-:Y:S05]  /*5d30*/  BSYNC B1 ;  /* 0x0000000000017941 */ /* 0x000fea0003800000 */
.L_x_240:
[----:B------:R-:W-:Y:S01]  /*5d40*/  @!P3 IMAD R127, R127, R153, R10 ;  /* 0x000000997f7fb224 */ /* 0x000fe200078e020a */
[----:B------:R-:W-:Y:S04]  /*5d50*/  BSSY B1, `(.L_x_242) ;  /* 0x0000006000017945 */ /* 0x000fe80003800000 */
[----:B------:R0:W-:Y:S01]  /*5d60*/  @!P3 STG.E.U8 desc[UR36][R6.64+0xc9], R127 ;  /* 0x0000c97f0600b986 */ /* 0x0001e2000c101124 */
[----:B------:R-:W-:Y:S05]  /*5d70*/  @P5 BRA `(.L_x_243) ;  /* 0x00000000000c5947 */ /* 0x000fea0003800000 */
[----:B------:R-:W1:Y:S02]  /*5d80*/  LDG.E.U8 R162, desc[UR36][R2.64+0xd0] ;  /* 0x0000d02402a27981 */ /* 0x000e64000c1e1100 */
[----:B-1----:R-:W-:-:S05]  /*5d90*/  PRMT R11, R162, 0x8880, RZ ;  /* 0x00008880a20b7816 */ /* 0x002fca00000000ff */
[----:B------:R-:W-:-:S07]  /*5da0*/  IMAD R10, R11, R152, RZ ;  /* 0x000000980b0a7224 */ /* 0x000fce00078e02ff */
.L_x_243:
[----:B------:R-:W-:Y:S05]  /*5db0*/  BSYNC B1 ;  /* 0x0000000000017941 */ /* 0x000fea0003800000 */
.L_x_242:
[----:B-1----:R-:W-:Y:S01]  /*5dc0*/  @!P5 IMAD R11, R128, R153, R10 ;  /* 0x00000099800bd224 */ /* 0x002fe200078e020a */
[----:B------:R-:W-:Y:S04]  /*5dd0*/  BSSY B1, `(.L_x_244) ;  /* 0x0000006000017945 */ /* 0x000fe80003800000 */
[----:B------:R1:W-:Y:S01]  /*5de0*/  @!P5 STG.E.U8 desc[UR36][R4.64+0xd0], R11 ;  /* 0x0000d00b0400d986 */ /* 0x0003e2000c101124 */
[----:B------:R-:W-:Y:S05]  /*5df0*/  @P2 BRA `(.L_x_245) ;  /* 0x00000000000c2947 */ /* 0x000fea0003800000 */
[----:B------:R-:W1:Y:S02]  /*5e00*/  LDG.E.U8 R162, desc[UR36][R2.64+0xd1] ;  /* 0x0000d12402a27981 */ /* 0x000e64000c1e1100 */
[----:B-1----:R-:W-:-:S05]  /*5e10*/  PRMT R11, R162, 0x8880, RZ ;  /* 0x00008880a20b7816 */ /* 0x002fca00000000ff */
[----:B------:R-:W-:-:S07]  /*5e20*/  IMAD R10, R11, R152, RZ ;  /* 0x000000980b0a7224 */ /* 0x000fce00078e02ff */
.L_x_245:
[----:B------:R-:W-:Y:S05]  /*5e30*/  BSYNC B1 ;  /* 0x0000000000017941 */ /* 0x000fea0003800000 */
.L_x_244:
        /* <DEDUP_REMOVED lines=11> */
.L_x_247:
[----:B------:R-:W-:Y:S05]  /*5ef0*/  BSYNC B1 ;  /* 0x0000000000017941 */ /* 0x000fea0003800000 */
.L_x_246:
[----:B-1----:R-:W-:Y:S01]  /*5f00*/  @!P4 IMAD R11, R130, R153, R10 ;  /* 0x00000099820bc224 */ /* 0x002fe200078e020a */
[----:B------:R-:W-:Y:S04]  /*5f10*/  BSSY B1, `(.L_x_248) ;  /* 0x0000006000017945 */ /* 0x000fe80003800000 */
[----:B------:R1:W-:Y:S01]  /*5f20*/  @!P4 STG.E.U8 desc[UR36][R6.64+0xd0], R11 ;  /* 0x0000d00b0600c986 */ /* 0x0003e2000c101124 */
[----:B------:R-:W-:Y:S05]  /*5f30*/  @P3 BRA `(.L_x_249) ;  /* 0x00000000000c3947 */ /* 0x000fea0003800000 */
[----:B------:R-:W1:Y:S02]  /*5f40*/  LDG.E.U8 R162, desc[UR36][R8.64+0xd1] ;  /* 0x0000d12408a27981 */ /* 0x000e64000c1e1100 */
[----:B-1----:R-:W-:-:S05]  /*5f50*/  PRMT R11, R162, 0x8880, RZ ;  /* 0x00008880a20b7816 */ /* 0x002fca00000000ff */
[----:B------:R-:W-:-:S07]  /*5f60*/  IMAD R10, R11, R152, RZ ;  /* 0x000000980b0a7224 */ /* 0x000fce00078e02ff */
.L_x_249:
[----:B------:R-:W-:Y:S05]  /*5f70*/  BSYNC B1 ;  /* 0x0000000000017941 */ /* 0x000fea0003800000 */
.L_x_248:
[----:B------:R-:W-:Y:S01]  /*5f80*/  @!P3 IMAD R131, R131, R153, R10 ;  /* 0x000000998383b224 */ /* 0x000fe200078e020a */
[----:B------:R-:W-:Y:S04]  /*5f90*/  BSSY B1, `(.L_x_250) ;  /* 0x0000006000017945 */ /* 0x000fe80003800000 */
[----:B------:R0:W-:Y:S01]  /*5fa0*/  @!P3 STG.E.U8 desc[UR36][R6.64+0xd1], R131 ;  /* 0x0000d1830600b986 */ /* 0x0001e2000c101124 */
[----:B------:R-:W-:Y:S05]  /*5fb0*/  @P5 BRA `(.L_x_251) ;  /* 0x00000000000c5947 */ /* 0x000fea0003800000 */
[----:B------:R-:W1:Y:S02]  /*5fc0*/  LDG.E.U8 R162, desc[UR36][R2.64+0xd8] ;  /* 0x0000d82402a27981 */ /* 0x000e64000c1e1100 */
[----:B-1----:R-:W-:-:S05]  /*5fd0*/  PRMT R11, R162, 0x8880, RZ ;  /* 0x00008880a20b7816 */ /* 0x002fca00000000ff */
[----:B------:R-:W-:-:S07]  /*5fe0*/  IMAD R10, R11, R152, RZ ;  /* 0x000000980b0a7224 */ /* 0x000fce00078e02ff */
.L_x_251:
[----:B------:R-:W-:Y:S05]  /*5ff0*/  BSYNC B1 ;  /* 0x0000000000017941 */ /* 0x000fea0003800000 */
.L_x_250:
[----:B-1----:R-:W-:Y:S01]  /*6000*/  @!P5 IMAD R11, R132, R153, R10 ;  /* 0x00000099840bd224 */ /* 0x002fe200078e020a */
[----:B------:R-:W-:Y:S04]  /*6010*/  BSSY B1, `(.L_x_252) ;  /* 0x0000006000017945 */ /* 0x000fe80003800000 */
[----:B------:R1:W-:Y:S01]  /*6020*/  @!P5 STG.E.U8 desc[UR36][R4.64+0xd8], R11 ;  /* 0x0000d80b0400d986 */ /* 0x0003e2000c101124 */
[----:B------:R-:W-:Y:S05]  /*6030*/  @P2 BRA `(.L_x_253) ;  /* 0x00000000000c2947 */ /* 0x000fea0003800000 */
[----:B------:R-:W1:Y:S02]  /*6040*/  LDG.E.U8 R162, desc[UR36][R2.64+0xd9] ;  /* 0x0000d92402a27981 */ /* 0x000e64000c1e1100 */
[----:B-1----:R-:W-:-:S05]  /*6050*/  PRMT R11, R162, 0x8880, RZ ;  /* 0x00008880a20b7816 */ /* 0x002fca00000000ff */
[----:B------:R-:W-:-:S07]  /*6060*/  IMAD R10, R11, R152, RZ ;  /* 0x000000980b0a7224 */ /* 0x000fce00078e02ff */
.L_x_253:
[----:B------:R-:W-:Y:S05]  /*6070*/  BSYNC B1 ;  /* 0x0000000000017941 */ /* 0x000fea0003800000 */
.L_x_252:
        /* <DEDUP_REMOVED lines=11> */
.L_x_255:
[----:B------:R-:W-:Y:S05]  /*6130*/  BSYNC B1 ;  /* 0x0000000000017941 */ /* 0x000fea0003800000 */
.L_x_254:
[----:B-1----:R-:W-:Y:S01]  /*6140*/  @!P4 IMAD R11, R134, R153, R10 ;  /* 0x00000099860bc224 */ /* 0x002fe200078e020a */
[----:B------:R-:W-:Y:S04]  /*6150*/  BSSY B1, `(.L_x_256) ;  /* 0x0000006000017945 */ /* 0x000fe80003800000 */
[----:B------:R1:W-:Y:S01]  /*6160*/  @!P4 STG.E.U8 desc[UR36][R6.64+0xd8], R11 ;  /* 0x0000d80b0600c986 */ /* 0x0003e2000c101124 */
[----:B------:R-:W-:Y:S05]  /*6170*/  @P3 BRA `(.L_x_257) ;  /* 0x00000000000c3947 */ /* 0x000fea0003800000 */
[----:B------:R-:W1:Y:S02]  /*6180*/  LDG.E.U8 R162, desc[UR36][R8.64+0xd9] ;  /* 0x0000d92408a27981 */ /* 0x000e64000c1e1100 */
[----:B-1----:R-:W-:-:S05]  /*6190*/  PRMT R11, R162, 0x8880, RZ ;  /* 0x00008880a20b7816 */ /* 0x002fca00000000ff */
[----:B------:R-:W-:-:S07]  /*61a0*/  IMAD R10, R11, R152, RZ ;  /* 0x000000980b0a7224 */ /* 0x000fce00078e02ff */
.L_x_257:
[----:B------:R-:W-:Y:S05]  /*61b0*/  BSYNC B1 ;  /* 0x0000000000017941 */ /* 0x000fea0003800000 */
.L_x_256:
[----:B------:R-:W-:Y:S01]  /*61c0*/  @!P3 IMAD R135, R135, R153, R10 ;  /* 0x000000998787b224 */ /* 0x000fe200078e020a */
[----:B------:R-:W-:Y:S04]  /*61d0*/  BSSY B1, `(.L_x_258) ;  /* 0x0000006000017945 */ /* 0x000fe80003800000 */
[----:B------:R0:W-:Y:S01]  /*61e0*/  @!P3 STG.E.U8 desc[UR36][R6.64+0xd9], R135 ;  /* 0x0000d9870600b986 */ /* 0x0001e2000c101124 */
[----:B------:R-:W-:Y:S05]  /*61f0*/  @P5 BRA `(.L_x_259) ;  /* 0x00000000000c5947 */ /* 0x000fea0003800000 */
[----:B------:R-:W1:Y:S02]  /*6200*/  LDG.E.U8 R162, desc[UR36][R2.64+0xe0] ;  /* 0x0000e02402a27981 */ /* 0x000e64000c1e1100 */
[----:B-1----:R-:W-:-:S05]  /*6210*/  PRMT R11, R162, 0x8880, RZ ;  /* 0x00008880a20b7816 */ /* 0x002fca00000000ff */
[----:B------:R-:W-:-:S07]  /*6220*/  IMAD R10, R11, R152, RZ ;  /* 0x000000980b0a7224 */ /* 0x000fce00078e02ff */
.L_x_259:
[----:B------:R-:W-:Y:S05]  /*6230*/  BSYNC B1 ;  /* 0x0000000000017941 */ /* 0x000fea0003800000 */
.L_x_258:
[----:B-1----:R-:W-:Y:S01]  /*6240*/  @!P5 IMAD R11, R136, R153, R10 ;  /* 0x00000099880bd224 */ /* 0x002fe200078e020a */
[----:B------:R-:W-:Y:S04]  /*6250*/  BSSY B1, `(.L_x_260) ;  /* 0x0000006000017945 */ /* 0x000fe80003800000 */
[----:B------:R1:W-:Y:S01]  /*6260*/  @!P5 STG.E.U8 desc[UR36][R4.64+0xe0], R11 ;  /* 0x0000e00b0400d986 */ /* 0x0003e2000c101124 */
[----:B------:R-:W-:Y:S05]  /*6270*/  @P2 BRA `(.L_x_261) ;  /* 0x00000000000c2947 */ /* 0x000fea0003800000 */
[----:B------:R-:W1:Y:S02]  /*6280*/  LDG.E.U8 R162, desc[UR36][R2.64+0xe1] ;  /* 0x0000e12402a27981 */ /* 0x000e64000c1e1100 */
[----:B-1----:R-:W-:-:S05]  /*6290*/  PRMT R11, R162, 0x8880, RZ ;  /* 0x00008880a20b7816 */ /* 0x002fca00000000ff */
[----:B------:R-:W-:-:S07]  /*62a0*/  IMAD R10, R11, R152, RZ ;  /* 0x000000980b0a7224 */ /* 0x000fce00078e02ff */
.L_x_261:
[----:B------:R-:W-:Y:S05]  /*62b0*/  BSYNC B1 ;  /* 0x0000000000017941 */ /* 0x000fea0003800000 */
.L_x_260:
        /* <DEDUP_REMOVED lines=11> */
.L_x_263:
[----:B------:R-:W-:Y:S05]  /*6370*/  BSYNC B1 ;  /* 0x0000000000017941 */ /* 0x000fea0003800000 */
.L_x_262:
[----:B-1----:R-:W-:Y:S01]  /*6380*/  @!P4 IMAD R11, R138, R153, R10 ;  /* 0x000000998a0bc224 */ /* 0x002fe200078e020a */
[----:B------:R-:W-:Y:S04]  /*6390*/  BSSY B1, `(.L_x_264) ;  /* 0x0000006000017945 */ /* 0x000fe80003800000 */
[----:B------:R1:W-:Y:S01]  /*63a0*/  @!P4 STG.E.U8 desc[UR36][R6.64+0xe0], R11 ;  /* 0x0000e00b0600c986 */ /* 0x0003e2000c101124 */
[----:B------:R-:W-:Y:S05]  /*63b0*/  @P3 BRA `(.L_x_265) ;  /* 0x00000000000c3947 */ /* 0x000fea0003800000 */
[----:B------:R-:W1:Y:S02]  /*63c0*/  LDG.E.U8 R162, desc[UR36][R8.64+0xe1] ;  /* 0x0000e12408a27981 */ /* 0x000e64000c1e1100 */
[----:B-1----:R-:W-:-:S05]  /*63d0*/  PRMT R11, R162, 0x8880, RZ ;  /* 0x00008880a20b7816 */ /* 0x002fca00000000ff */
[----:B------:R-:W-:-:S07]  /*63e0*/  IMAD R10, R11, R152, RZ ;  /* 0x000000980b0a7224 */ /* 0x000fce00078e02ff */
.L_x_265:
[----:B------:R-:W-:Y:S05]  /*63f0*/  BSYNC B1 ;  /* 0x0000000000017941 */ /* 0x000fea0003800000 */
.L_x_264:
[----:B------:R-:W-:Y:S01]  /*6400*/  @!P3 IMAD R139, R139, R153, R10 ;  /* 0x000000998b8bb224 */ /* 0x000fe200078e020a */
[----:B------:R-:W-:Y:S04]  /*6410*/  BSSY B1, `(.L_x_266) ;  /* 0x0000006000017945 */ /* 0x000fe80003800000 */
[----:B------:R0:W-:Y:S01]  /*6420*/  @!P3 STG.E.U8 desc[UR36][R6.64+0xe1], R139 ;  /* 0x0000e18b0600b986 */ /* 0x0001e2000c101124 */
[----:B------:R-:W-:Y:S05]  /*6430*/  @P5 BRA `(.L_x_267) ;  /* 0x00000000000c5947 */ /* 0x000fea0003800000 */
[----:B------:R-:W1:Y:S02]  /*6440*/  LDG.E.U8 R162, desc[UR36][R2.64+0xe8] ;  /* 0x0000e82402a27981 */ /* 0x000e64000c1e1100 */
[----:B-1----:R-:W-:-:S05]  /*6450*/  PRMT R11, R162, 0x8880, RZ ;  /* 0x00008880a20b7816 */ /* 0x002fca00000000ff */
[----:B------:R-:W-:-:S07]  /*6460*/  IMAD R10, R11, R152, RZ ;  /* 0x000000980b0a7224 */ /* 0x000fce00078e02ff */
.L_x_267:
[----:B------:R-:W-:Y:S05]  /*6470*/  BSYNC B1 ;  /* 0x0000000000017941 */ /* 0x000fea0003800000 */
.L_x_266:
[----:B-1----:R-:W-:Y:S01]  /*6480*/  @!P5 IMAD R11, R140, R153, R10 ;  /* 0x000000998c0bd224 */ /* 0x002fe200078e020a */
[----:B------:R-:W-:Y:S04]  /*6490*/  BSSY B1, `(.L_x_268) ;  /* 0x0000006000017945 */ /* 0x000fe80003800000 */
[----:B------:R1:W-:Y:S01]  /*64a0*/  @!P5 STG.E.U8 desc[UR36][R4.64+0xe8], R11 ;  /* 0x0000e80b0400d986 */ /* 0x0003e2000c101124 */
[----:B------:R-:W-:Y:S05]  /*64b0*/  @P2 BRA `(.L_x_269) ;  /* 0x00000000000c2947 */ /* 0x000fea0003800000 */
[----:B------:R-:W1:Y:S02]  /*64c0*/  LDG.E.U8 R162, desc[UR36][R2.64+0xe9] ;  /* 0x0000e92402a27981 */ /* 0x000e64000c1e1100 */
[----:B-1----:R-:W-:-:S05]  /*64d0*/  PRMT R11, R162, 0x8880, RZ ;  /* 0x00008880a20b7816 */ /* 0x002fca00000000ff */
[----:B------:R-:W-:-:S07]  /*64e0*/  IMAD R10, R11, R152, RZ ;  /* 0x000000980b0a7224 */ /* 0x000fce00078e02ff */
.L_x_269:
[----:B------:R-:W-:Y:S05]  /*64f0*/  BSYNC B1 ;  /* 0x0000000000017941 */ /* 0x000fea0003800000 */
.L_x_268:
        /* <DEDUP_REMOVED lines=11> */
.L_x_271:
[----:B------:R-:W-:Y:S05]  /*65b0*/  BSYNC B1 ;  /* 0x0000000000017941 */ /* 0x000fea0003800000 */
.L_x_270:
[----:B-1----:R-:W-:Y:S01]  /*65c0*/  @!P4 IMAD R11, R142, R153, R10 ;  /* 0x000000998e0bc224 */ /* 0x002fe200078e020a */
[----:B------:R-:W-:Y:S04]  /*65d0*/  BSSY B1, `(.L_x_272) ;  /* 0x0000006000017945 */ /* 0x000fe80003800000 */
[----:B------:R1:W-:Y:S01]  /*65e0*/  @!P4 STG.E.U8 desc[UR36][R6.64+0xe8], R11 ;  /* 0x0000e80b0600c986 */ /* 0x0003e2000c101124 */
[----:B------:R-:W-:Y:S05]  /*65f0*/  @P3 BRA `(.L_x_273) ;  /* 0x00000000000c3947 */ /* 0x000fea0003800000 */
[----:B------:R-:W1:Y:S02]  /*6600*/  LDG.E.U8 R162, desc[UR36][R8.64+0xe9] ;  /* 0x0000e92408a27981 */ /* 0x000e64000c1e1100 */
[----:B-1----:R-:W-:-:S05]  /*6610*/  PRMT R11, R162, 0x8880, RZ ;  /* 0x00008880a20b7816 */ /* 0x002fca00000000ff */
[----:B------:R-:W-:-:S07]  /*6620*/  IMAD R10, R11, R152, RZ ;  /* 0x000000980b0a7224 */ /* 0x000fce00078e02ff */
.L_x_273:
[----:B------:R-:W-:Y:S05]  /*6630*/  BSYNC B1 ;  /* 0x0000000000017941 */ /* 0x000fea0003800000 */
.L_x_272:
[----:B------:R-:W-:Y:S01]  /*6640*/  @!P3 IMAD R143, R143, R153, R10 ;  /* 0x000000998f8fb224 */ /* 0x000fe200078e020a */
[----:B------:R-:W-:Y:S04]  /*6650*/  BSSY B1, `(.L_x_274) ;  /* 0x0000006000017945 */ /* 0x000fe80003800000 */
[----:B------:R0:W-:Y:S01]  /*6660*/  @!P3 STG.E.U8 desc[UR36][R6.64+0xe9], R143 ;  /* 0x0000e98f0600b986 */ /* 0x0001e2000c101124 */
[----:B------:R-:W-:Y:S05]  /*6670*/  @P5 BRA `(.L_x_275) ;  /* 0x00000000000c5947 */ /* 0x000fea0003800000 */
[----:B------:R-:W1:Y:S02]  /*6680*/  LDG.E.U8 R162, desc[UR36][R2.64+0xf0] ;  /* 0x0000f02402a27981 */ /* 0x000e64000c1e1100 */
[----:B-1----:R-:W-:-:S05]  /*6690*/  PRMT R11, R162, 0x8880, RZ ;  /* 0x00008880a20b7816 */ /* 0x002fca00000000ff */
[----:B------:R-:W-:-:S07]  /*66a0*/  IMAD R10, R11, R152, RZ ;  /* 0x000000980b0a7224 */ /* 0x000fce00078e02ff */
.L_x_275:
[----:B------:R-:W-:Y:S05]  /*66b0*/  BSYNC B1 ;  /* 0x0000000000017941 */ /* 0x000fea0003800000 */
.L_x_274:
[----:B-1----:R-:W-:Y:S01]  /*66c0*/  @!P5 IMAD R11, R144, R153, R10 ;  /* 0x00000099900bd224 */ /* 0x002fe200078e020a */
[----:B------:R-:W-:Y:S04]  /*66d0*/  BSSY B1, `(.L_x_276) ;  /* 0x0000006000017945 */ /* 0x000fe80003800000 */
[----:B------:R1:W-:Y:S01]  /*66e0*/  @!P5 STG.E.U8 desc[UR36][R4.64+0xf0], R11 ;  /* 0x0000f00b0400d986 */ /* 0x0003e2000c101124 */
[----:B------:R-:W-:Y:S05]  /*66f0*/  @P2 BRA `(.L_x_277) ;  /* 0x00000000000c2947 */ /* 0x000fea0003800000 */
[----:B------:R-:W1:Y:S02]  /*6700*/  LDG.E.U8 R162, desc[UR36][R2.64+0xf1] ;  /* 0x0000f12402a27981 */ /* 0x000e64000c1e1100 */
[----:B-1----:R-:W-:-:S05]  /*6710*/  PRMT R11, R162, 0x8880, RZ ;  /* 0x00008880a20b7816 */ /* 0x002fca00000000ff */
[----:B------:R-:W-:-:S07]  /*6720*/  IMAD R10, R11, R152, RZ ;  /* 0x000000980b0a7224 */ /* 0x000fce00078e02ff */
.L_x_277:
[----:B------:R-:W-:Y:S05]  /*6730*/  BSYNC B1 ;  /* 0x0000000000017941 */ /* 0x000fea0003800000 */
.L_x_276:
[C---:B------:R-:W-:Y:S01]  /*6740*/  ISETP.LT.OR P4, PT, R0.reuse, 0xf1, !P0 ;  /* 0x000000f10000780c */ /* 0x040fe20004781670 */
[----:B------:R-:W-:Y:S01]  /*6750*/  @!P2 IMAD R145, R145, R153, R10 ;  /* 0x000000999191a224 */ /* 0x000fe200078e020a */
[----:B------:R-:W-:Y:S01]  /*6760*/  BSSY B1, `(.L_x_278) ;  /* 0x000000a000017945 */ /* 0x000fe20003800000 */
[C---:B------:R-:W-:Y:S02]  /*6770*/  ISETP.LT.OR P3, PT, R0.reuse, 0xf2, !P0 ;  /* 0x000000f20000780c */ /* 0x040fe40004761670 */
        /* <DEDUP_REMOVED lines=8> */
.L_x_279:
[----:B------:R-:W-:Y:S05]  /*6800*/  BSYNC B1 ;  /* 0x0000000000017941 */ /* 0x000fea0003800000 */
.L_x_278:
[----:B-1----:R-:W-:Y:S01]  /*6810*/  @!P4 IMAD R11, R146, R153, R10 ;  /* 0x00000099920bc224 */ /* 0x002fe200078e020a */
[----:B------:R-:W-:Y:S04]  /*6820*/  BSSY B1, `(.L_x_280) ;  /* 0x0000006000017945 */ /* 0x000fe80003800000 */
[----:B------:R1:W-:Y:S01]  /*6830*/  @!P4 STG.E.U8 desc[UR36][R6.64+0xf0], R11 ;  /* 0x0000f00b0600c986 */ /* 0x0003e2000c101124 */
[----:B------:R-:W-:Y:S05]  /*6840*/  @P3 BRA `(.L_x_281) ;  /* 0x00000000000c3947 */ /* 0x000fea0003800000 */
[----:B------:R-:W1:Y:S02]  /*6850*/  LDG.E.U8 R162, desc[UR36][R8.64+0xf1] ;  /* 0x0000f12408a27981 */ /* 0x000e64000c1e1100 */
[----:B-1----:R-:W-:-:S05]  /*6860*/  PRMT R11, R162, 0x8880, RZ ;  /* 0x00008880a20b7816 */ /* 0x002fca00000000ff */
[----:B------:R-:W-:-:S07]  /*6870*/  IMAD R10, R11, R152, RZ ;  /* 0x000000980b0a7224 */ /* 0x000fce00078e02ff */
.L_x_281:
[----:B------:R-:W-:Y:S05]  /*6880*/  BSYNC B1 ;  /* 0x0000000000017941 */ /* 0x000fea0003800000 */
.L_x_280:
[----:B------:R-:W-:Y:S01]  /*6890*/  @!P3 IMAD R147, R147, R153, R10 ;  /* 0x000000999393b224 */ /* 0x000fe200078e020a */
[----:B------:R-:W-:Y:S04]  /*68a0*/  BSSY B1, `(.L_x_282) ;  /* 0x0000006000017945 */ /* 0x000fe80003800000 */
[----:B------:R0:W-:Y:S01]  /*68b0*/  @!P3 STG.E.U8 desc[UR36][R6.64+0xf1], R147 ;  /* 0x0000f1930600b986 */ /* 0x0001e2000c101124 */
[----:B------:R-:W-:Y:S05]  /*68c0*/  @P2 BRA `(.L_x_283) ;  /* 0x00000000000c2947 */ /* 0x000fea0003800000 */
[----:B------:R-:W1:Y:S02]  /*68d0*/  LDG.E.U8 R162, desc[UR36][R2.64+0xf8] ;  /* 0x0000f82402a27981 */ /* 0x000e64000c1e1100 */
[----:B-1----:R-:W-:-:S05]  /*68e0*/  PRMT R11, R162, 0x8880, RZ ;  /* 0x00008880a20b7816 */ /* 0x002fca00000000ff */
[----:B------:R-:W-:-:S07]  /*68f0*/  IMAD R10, R11, R152, RZ ;  /* 0x000000980b0a7224 */ /* 0x000fce00078e02ff */
.L_x_283:
[----:B------:R-:W-:Y:S05]  /*6900*/  BSYNC B1 ;  /* 0x0000000000017941 */ /* 0x000fea0003800000 */
.L_x_282:
[----:B-1----:R-:W-:Y:S01]  /*6910*/  @!P2 IMAD R11, R148, R153, R10 ;  /* 0x00000099940ba224 */ /* 0x002fe200078e020a */
[----:B------:R-:W-:Y:S04]  /*6920*/  BSSY B1, `(.L_x_284) ;  /* 0x0000006000017945 */ /* 0x000fe80003800000 */
[----:B------:R1:W-:Y:S01]  /*6930*/  @!P2 STG.E.U8 desc[UR36][R4.64+0xf8], R11 ;  /* 0x0000f80b0400a986 */ /* 0x0003e2000c101124 */
[----:B------:R-:W-:Y:S05]  /*6940*/  @P1 BRA `(.L_x_285) ;  /* 0x00000000000c1947 */ /* 0x000fea0003800000 */
[----:B------:R-:W1:Y:S02]  /*6950*/  LDG.E.U8 R162, desc[UR36][R2.64+0xf9] ;  /* 0x0000f92402a27981 */ /* 0x000e64000c1e1100 */
[----:B-1----:R-:W-:-:S05]  /*6960*/  PRMT R11, R162, 0x8880, RZ ;  /* 0x00008880a20b7816 */ /* 0x002fca00000000ff */
[----:B------:R-:W-:-:S07]  /*6970*/  IMAD R10, R11, R152, RZ ;  /* 0x000000980b0a7224 */ /* 0x000fce00078e02ff */
.L_x_285:
[----:B------:R-:W-:Y:S05]  /*6980*/  BSYNC B1 ;  /* 0x0000000000017941 */ /* 0x000fea0003800000 */
.L_x_284:
[----:B------:R-:W-:Y:S01]  /*6990*/  @!P1 IMAD R149, R149, R153, R10 ;  /* 0x0000009995959224 */ /* 0x000fe200078e020a */
[----:B------:R-:W-:Y:S04]  /*69a0*/  BSSY B1, `(.L_x_286) ;  /* 0x0000006000017945 */ /* 0x000fe80003800000 */
[----:B------:R0:W-:Y:S01]  /*69b0*/  @!P1 STG.E.U8 desc[UR36][R4.64+0xf9], R149 ;  /* 0x0000f99504009986 */ /* 0x0001e2000c101124 */
[----:B------:R-:W-:Y:S05]  /*69c0*/  @P5 BRA `(.L_x_287) ;  /* 0x00000000000c5947 */ /* 0x000fea0003800000 */
[----:B------:R-:W0:Y:S02]  /*69d0*/  LDG.E.U8 R162, desc[UR36][R8.64+0xf8] ;  /* 0x0000f82408a27981 */ /* 0x000e24000c1e1100 */
[----:B0-----:R-:W-:-:S05]  /*69e0*/  PRMT R3, R162, 0x8880, RZ ;  /* 0x00008880a2037816 */ /* 0x001fca00000000ff */
[----:B------:R-:W-:-:S07]  /*69f0*/  IMAD R10, R3, R152, RZ ;  /* 0x00000098030a7224 */ /* 0x000fce00078e02ff */
.L_x_287:
[----:B------:R-:W-:Y:S05]  /*6a00*/  BSYNC B1 ;  /* 0x0000000000017941 */ /* 0x000fea0003800000 */
.L_x_286:
[----:B0-----:R-:W-:Y:S01]  /*6a10*/  @!P5 IMAD R3, R150, R153, R10 ;  /* 0x000000999603d224 */ /* 0x001fe200078e020a */
[----:B------:R-:W-:Y:S01]  /*6a20*/  ISETP.LT.OR P0, PT, R0, 0xfa, !P0 ;  /* 0x000000fa0000780c */ /* 0x000fe20004701670 */
[----:B------:R-:W-:Y:S03]  /*6a30*/  BSSY B1, `(.L_x_288) ;  /* 0x0000006000017945 */ /* 0x000fe60003800000 */
[----:B------:R0:W-:Y:S09]  /*6a40*/  @!P5 STG.E.U8 desc[UR36][R6.64+0xf8], R3 ;  /* 0x0000f8030600d986 */ /* 0x0001f2000c101124 */
[----:B------:R-:W-:Y:S05]  /*6a50*/  @P0 BRA `(.L_x_289) ;  /* 0x00000000000c0947 */ /* 0x000fea0003800000 */
[----:B------:R-:W0:Y:S02]  /*6a60*/  LDG.E.U8 R162, desc[UR36][R8.64+0xf9] ;  /* 0x0000f92408a27981 */ /* 0x000e24000c1e1100 */
[----:B0-----:R-:W-:-:S05]  /*6a70*/  PRMT R3, R162, 0x8880, RZ ;  /* 0x00008880a2037816 */ /* 0x001fca00000000ff */
[----:B------:R-:W-:-:S07]  /*6a80*/  IMAD R10, R3, R152, RZ ;  /* 0x00000098030a7224 */ /* 0x000fce00078e02ff */
.L_x_289:
[----:B------:R-:W-:Y:S05]  /*6a90*/  BSYNC B1 ;  /* 0x0000000000017941 */ /* 0x000fea0003800000 */
.L_x_288:
[----:B------:R-:W-:Y:S01]  /*6aa0*/  IMAD R151, R151, R153, R10 ;  /* 0x0000009997977224 */ /* 0x000fe200078e020a */
[----:B------:R-:W-:Y:S06]  /*6ab0*/  @P0 BRA `(.L_x_290) ;  /* 0x0000001800100947 */ /* 0x000fec0003800000 */
[----:B------:R0:W-:Y:S01]  /*6ac0*/  STG.E.U8 desc[UR36][R6.64+0xf9], R151 ;  /* 0x0000f99706007986 */ /* 0x0001e2000c101124 */
[----:B------:R-:W-:Y:S05]  /*6ad0*/  BRA `(.L_x_290) ;  /* 0x0000001800087947 */ /* 0x000fea0003800000 */
.L_x_33:
[C---:B------:R-:W-:Y:S02]  /*6ae0*/  ISETP.GE.AND P1, PT, R19.reuse, 0x1, PT ;  /* 0x000000011300780c */ /* 0x040fe40003f26270 */
[----:B------:R-:W-:Y:S02]  /*6af0*/  ISETP.GE.AND P0, PT, R19, 0x9, PT ;  /* 0x000000091300780c */ /* 0x000fe40003f06270 */
[C---:B------:R-:W-:Y:S02]  /*6b00*/  ISETP.LT.OR P4, PT, R0.reuse, 0x1, !P1 ;  /* 0x000000010000780c */ /* 0x040fe40004f81670 */
[C---:B------:R-:W-:Y:S02]  /*6b10*/  ISETP.LT.OR P3, PT, R0.reuse, 0x2, !P1 ;  /* 0x000000020000780c */ /* 0x040fe40004f61670 */
[C---:B------:R-:W-:Y:S02]  /*6b20*/  ISETP.LT.OR P2, PT, R0.reuse, 0x1, !P0 ;  /* 0x000000010000780c */ /* 0x040fe40004741670 */
[----:B------:R-:W-:-:S07]  /*6b30*/  ISETP.LT.OR P5, PT, R0, 0x2, !P0 ;  /* 0x000000020000780c */ /* 0x000fce00047a1670 */
[-C--:B------:R-:W-:Y:S02]  /*6b40*/  @!P4 IMAD R3, R24, R153.reuse, RZ ;  /* 0x000000991803c224 */ /* 0x080fe400078e02ff */
[-C--:B------:R-:W-:Y:S02]  /*6b50*/  @!P3 IMAD R25, R25, R153.reuse, RZ ;  /* 0x000000991919b224 */ /* 0x080fe400078e02ff */
[-C--:B------:R-:W-:Y:S01]  /*6b60*/  @!P2 IMAD R9, R26, R153.reuse, RZ ;  /* 0x000000991a09a224 */ /* 0x080fe200078e02ff */
[----:B------:R0:W-:Y:S01]  /*6b70*/  @!P4 STG.E.U8 desc[UR36][R4.64], R3 ;  /* 0x000000030400c986 */ /* 0x0001e2000c101124 */
[C---:B------:R-:W-:Y:S01]  /*6b80*/  ISETP.LT.OR P4, PT, R0.reuse, 0x9, !P1 ;  /* 0x000000090000780c */ /* 0x040fe20004f81670 */
[----:B------:R-:W-:Y:S02]  /*6b90*/  @!P5 IMAD R27, R27, R153, RZ ;  /* 0x000000991b1bd224 */ /* 0x000fe400078e02ff */
[----:B------:R-:W-:Y:S01]  /*6ba0*/  @!P3 STG.E.U8 desc[UR36][R4.64+0x1], R25 ;  /* 0x000001190400b986 */ /* 0x000fe2000c101124 */
[----:B------:R-:W-:-:S03]  /*6bb0*/  ISETP.LT.OR P3, PT, R0, 0xa, !P1 ;  /* 0x0000000a0000780c */ /* 0x000fc60004f61670 */
[----:B------:R1:W-:Y:S01]  /*6bc0*/  @!P2 STG.E.U8 desc[UR36][R6.64], R9 ;  /* 0x000000090600a986 */ /* 0x0003e2000c101124 */
[----:B------:R-:W-:-:S03]  /*6bd0*/  ISETP.LT.OR P2, PT, R0, 0x9, !P0 ;  /* 0x000000090000780c */ /* 0x000fc60004741670 */
[----:B------:R-:W-:Y:S01]  /*6be0*/  @!P5 STG.E.U8 desc[UR36][R6.64+0x1], R27 ;  /* 0x0000011b0600d986 */ /* 0x000fe2000c101124 */
[----:B------:R-:W-:Y:S01]  /*6bf0*/  ISETP.LT.OR P5, PT, R0, 0xa, !P0 ;  /* 0x0000000a0000780c */ /* 0x000fe200047a1670 */
[----:B------:R-:W-:-:S04]  /*6c00*/  @!P4 IMAD R11, R28, R153, RZ ;  /* 0x000000991c0bc224 */ /* 0x000fc800078e02ff */
[-C--:B------:R-:W-:Y:S01]  /*6c10*/  @!P3 IMAD R29, R29, R153.reuse, RZ ;  /* 0x000000991d1db224 */ /* 0x080fe200078e02ff */
[----:B------:R-:W-:Y:S01]  /*6c20*/  @!P4 STG.E.U8 desc[UR36][R4.64+0x8], R11 ;  /* 0x0000080b0400c986 */ /* 0x000fe2000c101124 */
[----:B------:R-:W-:Y:S02]  /*6c30*/  ISETP.LT.OR P4, PT, R0, 0x11, !P1 ;  /* 0x000000110000780c */ /* 0x000fe40004f81670 */
[-C--:B0-----:R-:W-:Y:S01]  /*6c40*/  @!P2 IMAD R3, R30, R153.reuse, RZ ;  /* 0x000000991e03a224 */ /* 0x081fe200078e02ff */
[----:B------:R-:W-:Y:S01]  /*6c50*/  @!P3 STG.E.U8 desc[UR36][R4.64+0x9], R29 ;  /* 0x0000091d0400b986 */ /* 0x000fe2000c101124 */
[C---:B------:R-:W-:Y:S02]  /*6c60*/  ISETP.LT.OR P3, PT, R0.reuse, 0x12, !P1 ;  /* 0x000000120000780c */ /* 0x040fe40004f61670 */
[----:B------:R-:W-:Y:S01]  /*6c70*/  @!P5 IMAD R31, R31, R153, RZ ;  /* 0x000000991f1fd224 */ /* 0x000fe200078e02ff */
[----:B------:R0:W-:Y:S01]  /*6c80*/  @!P2 STG.E.U8 desc[UR36][R6.64+0x8], R3 ;  /* 0x000008030600a986 */ /* 0x0001e2000c101124 */
[----:B------:R-:W-:-:S03]  /*6c90*/  ISETP.LT.OR P2, PT, R0, 0x11, !P0 ;  /* 0x000000110000780c */ /* 0x000fc60004741670 */
[----:B------:R-:W-:Y:S01]  /*6ca0*/  @!P5 STG.E.U8 desc[UR36][R6.64+0x9], R31 ;  /* 0x0000091f0600d986 */ /* 0x000fe2000c101124 */
[----:B------:R-:W-:Y:S01]  /*6cb0*/  ISETP.LT.OR P5, PT, R0, 0x12, !P0 ;  /* 0x000000120000780c */ /* 0x000fe200047a1670 */
[----:B-1----:R-:W-:-:S04]  /*6cc0*/  @!P4 IMAD R9, R32, R153, RZ ;  /* 0x000000992009c224 */ /* 0x002fc800078e02ff */
        /* <DEDUP_REMOVED lines=301> */
[----:B------:R1:W-:Y:S01]  /*7fa0*/  @!P4 STG.E.U8 desc[UR36][R4.64+0xd8], R11 ;  /* 0x0000d80b0400c986 */ /* 0x0003e2000c101124 */
        /* <DEDUP_REMOVED lines=13> */
[-C--:B-1----:R-:W-:Y:S01]  /*8080*/  @!P2 IMAD R11, R138, R153.reuse, RZ ;  /* 0x000000998a0ba224 */ /* 0x082fe200078e02ff */
[----:B------:R-:W-:Y:S01]  /*8090*/  @!P3 STG.E.U8 desc[UR36][R4.64+0xe1], R137 ;  /* 0x0000e1890400b986 */ /* 0x000fe2000c101124 */
[C---:B------:R-:W-:Y:S02]  /*80a0*/  ISETP.LT.OR P3, PT, R0.reuse, 0xea, !P1 ;  /* 0x000000ea0000780c */ /* 0x040fe40004f61670 */
[----:B------:R-:W-:Y:S01]  /*80b0*/  @!P5 IMAD R139, R139, R153, RZ ;  /* 0x000000998b8bd224 */ /* 0x000fe200078e02ff */
[----:B------:R1:W-:Y:S01]  /*80c0*/  @!P2 STG.E.U8 desc[UR36][R6.64+0xe0], R11 ;  /* 0x0000e00b0600a986 */ /* 0x0003e2000c101124 */
[----:B------:R-:W-:-:S03]  /*80d0*/  ISETP.LT.OR P2, PT, R0, 0xe9, !P0 ;  /* 0x000000e90000780c */ /* 0x000fc60004741670 */
[----:B------:R-:W-:Y:S01]  /*80e0*/  @!P5 STG.E.U8 desc[UR36][R6.64+0xe1], R139 ;  /* 0x0000e18b0600d986 */ /* 0x000fe2000c101124 */
[----:B------:R-:W-:Y:S01]  /*80f0*/  ISETP.LT.OR P5, PT, R0, 0xea, !P0 ;  /* 0x000000ea0000780c */ /* 0x000fe200047a1670 */
[----:B0-----:R-:W-:-:S04]  /*8100*/  @!P4 IMAD R3, R140, R153, RZ ;  /* 0x000000998c03c224 */ /* 0x001fc800078e02ff */
[-C--:B------:R-:W-:Y:S01]  /*8110*/  @!P3 IMAD R141, R141, R153.reuse, RZ ;  /* 0x000000998d8db224 */ /* 0x080fe200078e02ff */
[----:B------:R0:W-:Y:S01]  /*8120*/  @!P4 STG.E.U8 desc[UR36][R4.64+0xe8], R3 ;  /* 0x0000e8030400c986 */ /* 0x0001e2000c101124 */
[----:B------:R-:W-:Y:S02]  /*8130*/  ISETP.LT.OR P4, PT, R0, 0xf2, !P1 ;  /* 0x000000f20000780c */ /* 0x000fe40004f81670 */
[-C--:B--2---:R-:W-:Y:S01]  /*8140*/  @!P2 IMAD R9, R142, R153.reuse, RZ ;  /* 0x000000998e09a224 */ /* 0x084fe200078e02ff */
[----:B------:R-:W-:Y:S01]  /*8150*/  @!P3 STG.E.U8 desc[UR36][R4.64+0xe9], R141 ;  /* 0x0000e98d0400b986 */ /* 0x000fe2000c101124 */
[C---:B------:R-:W-:Y:S02]  /*8160*/  ISETP.LT.OR P3, PT, R0.reuse, 0xf1, !P1 ;  /* 0x000000f10000780c */ /* 0x040fe40004f61670 */
[----:B------:R-:W-:Y:S01]  /*8170*/  @!P5 IMAD R143, R143, R153, RZ ;  /* 0x000000998f8fd224 */ /* 0x000fe200078e02ff */
[----:B------:R-:W-:Y:S01]  /*8180*/  @!P2 STG.E.U8 desc[UR36][R6.64+0xe8], R9 ;  /* 0x0000e8090600a986 */ /* 0x000fe2000c101124 */
[----:B------:R-:W-:-:S03]  /*8190*/  ISETP.LT.OR P2, PT, R0, 0xf1, !P0 ;  /* 0x000000f10000780c */ /* 0x000fc60004741670 */
[----:B------:R-:W-:Y:S01]  /*81a0*/  @!P5 STG.E.U8 desc[UR36][R6.64+0xe9], R143 ;  /* 0x0000e98f0600d986 */ /* 0x000fe2000c101124 */
[----:B------:R-:W-:Y:S01]  /*81b0*/  ISETP.LT.OR P5, PT, R0, 0xf9, !P0 ;  /* 0x000000f90000780c */ /* 0x000fe200047a1670 */
[----:B------:R-:W-:-:S04]  /*81c0*/  @!P4 IMAD R145, R145, R153, RZ ;  /* 0x000000999191c224 */ /* 0x000fc800078e02ff */
[-C--:B-1----:R-:W-:Y:S01]  /*81d0*/  @!P3 IMAD R11, R144, R153.reuse, RZ ;  /* 0x00000099900bb224 */ /* 0x082fe200078e02ff */
[----:B------:R-:W-:Y:S01]  /*81e0*/  @!P4 STG.E.U8 desc[UR36][R4.64+0xf1], R145 ;  /* 0x0000f1910400c986 */ /* 0x000fe2000c101124 */
[C---:B------:R-:W-:Y:S02]  /*81f0*/  ISETP.LT.OR P4, PT, R0.reuse, 0xf2, !P0 ;  /* 0x000000f20000780c */ /* 0x040fe40004781670 */
[C---:B------:R-:W-:Y:S01]  /*8200*/  ISETP.LT.OR P0, PT, R0.reuse, 0xfa, !P0 ;  /* 0x000000fa0000780c */ /* 0x040fe20004701670 */
[----:B------:R1:W-:Y:S01]  /*8210*/  @!P3 STG.E.U8 desc[UR36][R4.64+0xf0], R11 ;  /* 0x0000f00b0400b986 */ /* 0x0003e2000c101124 */
[----:B------:R-:W-:Y:S01]  /*8220*/  ISETP.LT.OR P3, PT, R0, 0xf9, !P1 ;  /* 0x000000f90000780c */ /* 0x000fe20004f61670 */
[----:B0-----:R-:W-:Y:S01]  /*8230*/  @!P2 IMAD R3, R146, R153, RZ ;  /* 0x000000999203a224 */ /* 0x001fe200078e02ff */
[----:B------:R-:W-:-:S04]  /*8240*/  ISETP.LT.OR P1, PT, R0, 0xfa, !P1 ;  /* 0x000000fa0000780c */ /* 0x000fc80004f21670 */
[----:B------:R0:W-:Y:S03]  /*8250*/  @!P2 STG.E.U8 desc[UR36][R6.64+0xf0], R3 ;  /* 0x0000f0030600a986 */ /* 0x0001e6000c101124 */
[-C--:B------:R-:W-:Y:S02]  /*8260*/  @!P4 IMAD R147, R147, R153.reuse, RZ ;  /* 0x000000999393c224 */ /* 0x080fe400078e02ff */
[-C--:B-1----:R-:W-:Y:S02]  /*8270*/  @!P5 IMAD R11, R150, R153.reuse, RZ ;  /* 0x00000099960bd224 */ /* 0x082fe400078e02ff */
[-C--:B------:R-:W-:Y:S01]  /*8280*/  @!P3 IMAD R9, R148, R153.reuse, RZ ;  /* 0x000000999409b224 */ /* 0x080fe200078e02ff */
[----:B------:R0:W-:Y:S01]  /*8290*/  @!P4 STG.E.U8 desc[UR36][R6.64+0xf1], R147 ;  /* 0x0000f1930600c986 */ /* 0x0001e2000c101124 */
[-C--:B------:R-:W-:Y:S02]  /*82a0*/  @!P1 IMAD R149, R149, R153.reuse, RZ ;  /* 0x0000009995959224 */ /* 0x080fe400078e02ff */
[----:B------:R-:W-:Y:S01]  /*82b0*/  @!P0 IMAD R151, R151, R153, RZ ;  /* 0x0000009997978224 */ /* 0x000fe200078e02ff */
[----:B------:R0:W-:Y:S04]  /*82c0*/  @!P3 STG.E.U8 desc[UR36][R4.64+0xf8], R9 ;  /* 0x0000f8090400b986 */ /* 0x0001e8000c101124 */
[----:B------:R0:W-:Y:S04]  /*82d0*/  @!P1 STG.E.U8 desc[UR36][R4.64+0xf9], R149 ;  /* 0x0000f99504009986 */ /* 0x0001e8000c101124 */
[----:B------:R0:W-:Y:S04]  /*82e0*/  @!P5 STG.E.U8 desc[UR36][R6.64+0xf8], R11 ;  /* 0x0000f80b0600d986 */ /* 0x0001e8000c101124 */
[----:B------:R0:W-:Y:S02]  /*82f0*/  @!P0 STG.E.U8 desc[UR36][R6.64+0xf9], R151 ;  /* 0x0000f99706008986 */ /* 0x0001e4000c101124 */
.L_x_290:
[----:B------:R-:W-:Y:S05]  /*8300*/  BSYNC B0 ;  /* 0x0000000000007941 */ /* 0x000fea0003800000 */
.L_x_32:
[----:B0-----:R-:W2:Y:S01]  /*8310*/  LDL.64 R2, [R1] ;  /* 0x0000000001027983 */ /* 0x001ea20000100a00 */
[----:B------:R-:W-:Y:S01]  /*8320*/  ULDC.64 UR4, c[0x0][0x650] ;  /* 0x0001940000047ab9 */ /* 0x000fe20000000a00 */
[----:B------:R0:W-:Y:S01]  /*8330*/  SYNCS.ARRIVE.TRANS64.A1T0 RZ, [R160+UR45], RZ ;  /* 0x000000ffa0ff79a7 */ /* 0x0001e2000810002d */
[----:B------:R-:W-:Y:S01]  /*8340*/  PRMT R0, RZ, 0x7610, R0 ;  /* 0x00007610ff007816 */ /* 0x000fe20000000000 */
[----:B------:R-:W-:Y:S02]  /*8350*/  IMAD.MOV.U32 R19, RZ, RZ, -0x1 ;  /* 0xffffffffff137424 */ /* 0x000fe400078e00ff */
[----:B------:R-:W-:Y:S01]  /*8360*/  IMAD.MOV.U32 R22, RZ, RZ, -0x1 ;  /* 0xffffffffff167424 */ /* 0x000fe200078e00ff */
[----:B--2---:R-:W-:-:S04]  /*8370*/  LEA R18, P0, R2, R18, 0x1 ;  /* 0x0000001202127211 */ /* 0x004fc800078008ff */
[----:B------:R-:W-:Y:S01]  /*8380*/  LEA.HI.X R17, R2, R17, R23, 0x1, P0 ;  /* 0x0000001102117211 */ /* 0x000fe200000f0c17 */
[----:B------:R-:W-:Y:S01]  /*8390*/  IMAD.MOV.U32 R2, RZ, RZ, -0x1 ;  /* 0xffffffffff027424 */ /* 0x000fe200078e00ff */
[----:B------:R-:W-:-:S04]  /*83a0*/  ISETP.GE.U32.AND P0, PT, R18, UR4, PT ;  /* 0x0000000412007c0c */ /* 0x000fc8000bf06070 */
[----:B------:R-:W-:-:S13]  /*83b0*/  ISETP.GE.U32.AND.EX P0, PT, R17, UR5, PT, P0 ;  /* 0x0000000511007c0c */ /* 0x000fda000bf06100 */
[----:B0-----:R-:W-:Y:S05]  /*83c0*/  @P0 BRA `(.L_x_291) ;  /* 0x0000000400700947 */ /* 0x001fea0003800000 */
[----:B------:R-:W0:Y:S01]  /*83d0*/  S2R R10, SR_CTAID.X ;  /* 0x00000000000a7919 */ /* 0x000e220000002500 */
[----:B------:R-:W2:Y:S01]  /*83e0*/  LDC.64 R8, c[0x0][0x628] ;  /* 0x00018a00ff087b82 */ /* 0x000ea20000000a00 */
[----:B------:R-:W-:Y:S01]  /*83f0*/  ULDC UR4, c[0x0][0x150] ;  /* 0x0000540000047ab9 */ /* 0x000fe20000000800 */
[----:B---3--:R-:W-:Y:S01]  /*8400*/  IMAD.MOV.U32 R6, RZ, RZ, R18 ;  /* 0x000000ffff067224 */ /* 0x008fe200078e0012 */
[----:B------:R-:W3:Y:S01]  /*8410*/  S2R R20, SR_CTAID.Y ;  /* 0x0000000000147919 */ /* 0x000ee20000002600 */
[----:B------:R-:W-:-:S04]  /*8420*/  IMAD.MOV.U32 R7, RZ, RZ, R17 ;  /* 0x000000ffff077224 */ /* 0x000fc800078e0011 */
[----:B------:R-:W1:Y:S08]  /*8430*/  LDC R15, c[0x0][0x144] ;  /* 0x00005100ff0f7b82 */ /* 0x000e700000000800 */
[----:B------:R-:W1:Y:S08]  /*8440*/  LDC R0, c[0x0][0x630] ;  /* 0x00018c00ff007b82 */ /* 0x000e700000000800 */
[----:B------:R-:W1:Y:S01]  /*8450*/  LDC.64 R12, c[0x0][0x620] ;  /* 0x00018800ff0c7b82 */ /* 0x000e620000000a00 */
[----:B--2---:R-:W-:-:S04]  /*8460*/  ISETP.NE.U32.AND P0, PT, R8, RZ, PT ;  /* 0x000000ff0800720c */ /* 0x004fc80003f05070 */
[----:B------:R-:W-:Y:S02]  /*8470*/  ISETP.NE.AND.EX P0, PT, R9, RZ, PT, P0 ;  /* 0x000000ff0900720c */ /* 0x000fe40003f05300 */
[----:B0-----:R-:W-:-:S05]  /*8480*/  I2FP.F32.U32 R2, R10 ;  /* 0x0000000a00027245 */ /* 0x001fca0000201000 */
[----:B------:R-:W-:-:S04]  /*8490*/  FMUL R2, R2, UR4 ;  /* 0x0000000402027c20 */ /* 0x000fc80008400000 */
[----:B------:R0:W2:Y:S02]  /*84a0*/  F2I.U32.TRUNC.NTZ R14, R2 ;  /* 0x00000002000e7305 */ /* 0x0000a4000020f000 */
[----:B---3--:R-:W-:Y:S05]  /*84b0*/  @!P0 BRA `(.L_x_292) ;  /* 0x0000000000288947 */ /* 0x008fea0003800000 */
[----:B------:R-:W3:Y:S02]  /*84c0*/  LDC R3, c[0x0][0x634] ;  /* 0x00018d00ff037b82 */ /* 0x000ee40000000800 */
[----:B---3--:R-:W-:-:S05]  /*84d0*/  IADD3 R7, P0, R18, R3, RZ ;  /* 0x0000000312077210 */ /* 0x008fca0007f1e0ff */
[----:B-1----:R-:W-:-:S04]  /*84e0*/  IMAD.X R11, RZ, RZ, R17, P0 ;  /* 0x000000ffff0b7224 */ /* 0x002fc800000e0611 */
[----:B0-----:R-:W-:-:S04]  /*84f0*/  IMAD.WIDE.U32 R2, R11, R8, RZ ;  /* 0x000000080b027225 */ /* 0x001fc800078e00ff */
[----:B----4-:R-:W-:-:S04]  /*8500*/  IMAD.WIDE.U32 R4, P0, R7, R9, R2 ;  /* 0x0000000907047225 */ /* 0x010fc80007800002 */
[----:B------:R-:W-:-:S04]  /*8510*/  IMAD.WIDE.U32 R2, R7, R8, RZ ;  /* 0x0000000807027225 */ /* 0x000fc800078e00ff */
[----:B------:R-:W-:Y:S01]  /*8520*/  IMAD.X R7, RZ, RZ, RZ, P0 ;  /* 0x000000ffff077224 */ /* 0x000fe200000e06ff */
[----:B------:R-:W-:Y:S01]  /*8530*/  IADD3 RZ, P0, R3, R4, RZ ;  /* 0x0000000403ff7210 */ /* 0x000fe20007f1e0ff */
[----:B------:R-:W-:-:S04]  /*8540*/  IMAD.MOV.U32 R6, RZ, RZ, R5 ;  /* 0x000000ffff067224 */ /* 0x000fc800078e0005 */
[----:B------:R-:W-:-:S08]  /*8550*/  IMAD.WIDE.U32.X R6, R11, R9, R6, P0 ;  /* 0x000000090b067225 */ /* 0x000fd000000e0406 */
.L_x_292:
[----:B------:R-:W3:Y:S01]  /*8560*/  LDC.64 R26, c[0x0][0x640] ;  /* 0x00019000ff1a7b82 */ /* 0x000ee20000000a00 */
[-C--:B-1----:R-:W-:Y:S01]  /*8570*/  SHF.R.U64 R11, R6, R0.reuse, R7 ;  /* 0x00000000060b7219 */ /* 0x082fe20000001207 */
[----:B------:R-:W-:Y:S01]  /*8580*/  IMAD.MOV.U32 R19, RZ, RZ, R17 ;  /* 0x000000ffff137224 */ /* 0x000fe200078e0011 */
[----:B------:R-:W-:Y:S01]  /*8590*/  SHF.R.U32.HI R0, RZ, R0, R7 ;  /* 0x00000000ff007219 */ /* 0x000fe20000011607 */
[----:B--2---:R-:W-:Y:S01]  /*85a0*/  IMAD.MOV R14, RZ, RZ, -R14 ;  /* 0x000000ffff0e7224 */ /* 0x004fe200078e0a0e */
[----:B----4-:R-:W-:Y:S01]  /*85b0*/  IADD3 R5, P0, RZ, -R11, RZ ;  /* 0x8000000bff057210 */ /* 0x010fe20007f1e0ff */
[----:B------:R-:W-:Y:S01]  /*85c0*/  ULDC UR4, c[0x0][0x154] ;  /* 0x0000550000047ab9 */ /* 0x000fe20000000800 */
[----:B------:R-:W-:Y:S01]  /*85d0*/  IMAD.MOV.U32 R7, RZ, RZ, 0x1 ;  /* 0x00000001ff077424 */ /* 0x000fe200078e00ff */
[----:B------:R-:W1:Y:S01]  /*85e0*/  LDC R4, c[0x0][0x618] ;  /* 0x00018600ff047b82 */ /* 0x000e620000000800 */
[----:B------:R-:W-:Y:S02]  /*85f0*/  IMAD R22, R15, R14, R10 ;  /* 0x0000000e0f167224 */ /* 0x000fe400078e020a */
[----:B------:R-:W-:-:S04]  /*8600*/  IMAD.X R3, RZ, RZ, ~R0, P0 ;  /* 0x000000ffff037224 */ /* 0x000fc800000e0e00 */
[-C--:B------:R-:W-:Y:S01]  /*8610*/  IMAD R0, R3, R12.reuse, RZ ;  /* 0x0000000c03007224 */ /* 0x080fe200078e02ff */
[----:B------:R-:W2:Y:S01]  /*8620*/  LDC R6, c[0x0][0x608] ;  /* 0x00018200ff067b82 */ /* 0x000ea20000000800 */
[----:B0-----:R-:W-:-:S04]  /*8630*/  IMAD.WIDE.U32 R2, R5, R12, R18 ;  /* 0x0000000c05027225 */ /* 0x001fc800078e0012 */
[----:B------:R-:W-:Y:S01]  /*8640*/  IMAD R5, R5, R13, R0 ;  /* 0x0000000d05057224 */ /* 0x000fe200078e0200 */
[----:B------:R-:W-:Y:S02]  /*8650*/  I2FP.F32.U32 R0, R20 ;  /* 0x0000001400007245 */ /* 0x000fe40000201000 */
[----:B------:R-:W0:Y:S01]  /*8660*/  LDC R24, c[0x0][0x658] ;  /* 0x00019600ff187b82 */ /* 0x000e220000000800 */
[----:B------:R-:W-:Y:S01]  /*8670*/  IMAD.IADD R3, R3, 0x1, R5 ;  /* 0x0000000103037824 */ /* 0x000fe200078e0205 */
[----:B---3--:R-:W-:Y:S01]  /*8680*/  ISETP.NE.U32.AND P0, PT, R26, RZ, PT ;  /* 0x000000ff1a00720c */ /* 0x008fe20003f05070 */
[----:B------:R-:W-:Y:S01]  /*8690*/  FMUL R0, R0, UR4 ;  /* 0x0000000400007c20 */ /* 0x000fe20008400000 */
[----:B------:R-:W-:Y:S02]  /*86a0*/  IMAD.MOV.U32 R5, RZ, RZ, -0x1 ;  /* 0xffffffffff057424 */ /* 0x000fe400078e00ff */
[----:B------:R-:W-:Y:S01]  /*86b0*/  ISETP.NE.AND.EX P0, PT, R27, RZ, PT, P0 ;  /* 0x000000ff1b00720c */ /* 0x000fe20003f05300 */
[----:B------:R3:W4:Y:S01]  /*86c0*/  F2I.U32.TRUNC.NTZ R12, R0 ;  /* 0x00000000000c7305 */ /* 0x000722000020f000 */
[----:B------:R-:W3:Y:S01]  /*86d0*/  LDC R15, c[0x0][0x148] ;  /* 0x00005200ff0f7b82 */ /* 0x000ee20000000800 */
[----:B-1----:R-:W-:-:S02]  /*86e0*/  SHF.R.U64 R10, R2, R4, R3 ;  /* 0x00000004020a7219 */ /* 0x002fc40000001203 */
[----:B------:R-:W-:-:S05]  /*86f0*/  SHF.R.U32.HI R3, RZ, R4, R3 ;  /* 0x00000004ff037219 */ /* 0x000fca0000011603 */
[----:B------:R-:W1:Y:S01]  /*8700*/  LDC R14, c[0x0][0x600] ;  /* 0x00018000ff0e7b82 */ /* 0x000e620000000800 */
[-CC-:B--2---:R-:W-:Y:S02]  /*8710*/  SHF.R.U64 R8, R10, R6.reuse, R3.reuse ;  /* 0x000000060a087219 */ /* 0x184fe40000001203 */
[----:B------:R-:W-:-:S05]  /*8720*/  SHF.R.U32.HI R3, RZ, R6, R3 ;  /* 0x00000006ff037219 */ /* 0x000fca0000011603 */
[----:B------:R-:W2:Y:S01]  /*8730*/  LDC R21, c[0x0][0x648] ;  /* 0x00019200ff157b82 */ /* 0x000ea20000000800 */
[-CC-:B0-----:R-:W-:Y:S02]  /*8740*/  SHF.R.U64 R13, R8, R24.reuse, R3.reuse ;  /* 0x00000018080d7219 */ /* 0x181fe40000001203 */
[-C--:B------:R-:W-:Y:S02]  /*8750*/  SHF.L.U32 R5, R5, R24.reuse, RZ ;  /* 0x0000001805057219 */ /* 0x080fe400000006ff */
[-C--:B------:R-:W-:Y:S01]  /*8760*/  SHF.R.U32.HI R3, RZ, R24.reuse, R3 ;  /* 0x00000018ff037219 */ /* 0x080fe20000011603 */
[----:B------:R-:W-:Y:S01]  /*8770*/  IMAD.MOV.U32 R2, RZ, RZ, R13 ;  /* 0x000000ffff027224 */ /* 0x000fe200078e000d */
[----:B------:R-:W-:Y:S01]  /*8780*/  SHF.L.U32 R24, R7, R24, RZ ;  /* 0x0000001807187219 */ /* 0x000fe200000006ff */
[----:B------:R-:W0:Y:S01]  /*8790*/  LDC R25, c[0x0][0x638] ;  /* 0x00018e00ff197b82 */ /* 0x000e220000000800 */
[----:B------:R-:W-:-:S07]  /*87a0*/  LOP3.LUT R19, RZ, R5, RZ, 0x33, !PT ;  /* 0x00000005ff137212 */ /* 0x000fce00078e33ff */
[----:B------:R-:W0:Y:S01]  /*87b0*/  LDC R28, c[0x0][0x610] ;  /* 0x00018400ff1c7b82 */ /* 0x000e220000000800 */
[----:B----4-:R-:W-:Y:S05]  /*87c0*/  @!P0 BRA `(.L_x_293) ;  /* 0x0000000000288947 */ /* 0x010fea0003800000 */
[----:B---3--:R-:W3:Y:S02]  /*87d0*/  LDC R0, c[0x0][0x64c] ;  /* 0x00019300ff007b82 */ /* 0x008ee40000000800 */
[----:B---3--:R-:W-:-:S05]  /*87e0*/  IADD3 R7, P0, R13, R0, RZ ;  /* 0x000000000d077210 */ /* 0x008fca0007f1e0ff */
        /* <DEDUP_REMOVED lines=8> */
.L_x_293:
[----:B------:R-:W4:Y:S01]  /*8870*/  LDC R4, c[0x0][0x65c] ;  /* 0x00019700ff047b82 */ /* 0x000f220000000800 */
[----:B--23--:R-:W-:Y:S01]  /*8880*/  SHF.R.U64 R0, R2, R21, R3 ;  /* 0x0000001502007219 */ /* 0x00cfe20000001203 */
[----:B-1----:R-:W-:Y:S01]  /*8890*/  VIADD R3, R14, 0xffffffff ;  /* 0xffffffff0e037836 */ /* 0x002fe20000000000 */
[----:B------:R-:W-:Y:S01]  /*88a0*/  LOP3.LUT R19, R8, R19, RZ, 0xc0, !PT ;  /* 0x0000001308137212 */ /* 0x000fe200078ec0ff */
[----:B------:R-:W-:Y:S02]  /*88b0*/  IMAD.MOV R12, RZ, RZ, -R12 ;  /* 0x000000ffff0c7224 */ /* 0x000fe400078e0a0c */
[----:B------:R-:W-:Y:S01]  /*88c0*/  IMAD.MOV R2, RZ, RZ, -R0 ;  /* 0x000000ffff027224 */ /* 0x000fe200078e0a00 */
[----:B------:R-:W-:Y:S01]  /*88d0*/  LOP3.LUT R3, R10, R3, RZ, 0xc0, !PT ;  /* 0x000000030a037212 */ /* 0x000fe200078ec0ff */
[----:B------:R-:W-:Y:S02]  /*88e0*/  IMAD R19, R24, R0, R19 ;  /* 0x0000000018137224 */ /* 0x000fe400078e0213 */
[----:B0-----:R-:W-:-:S04]  /*88f0*/  IMAD R0, R2, R25, R13 ;  /* 0x0000001902007224 */ /* 0x001fc800078e020d */
[----:B------:R-:W-:Y:S01]  /*8900*/  IMAD R2, R0, R14, R3 ;  /* 0x0000000e00027224 */ /* 0x000fe200078e0203 */
[----:B----4-:R-:W-:Y:S01]  /*8910*/  ISETP.NE.AND P0, PT, R4, 0x1, PT ;  /* 0x000000010400780c */ /* 0x010fe20003f05270 */
[----:B------:R-:W-:-:S05]  /*8920*/  IMAD.MOV.U32 R4, RZ, RZ, 0x1 ;  /* 0x00000001ff047424 */ /* 0x000fca00078e00ff */
[----:B------:R-:W-:-:S07]  /*8930*/  PRMT R0, R4, 0x7610, R0 ;  /* 0x0000761004007816 */ /* 0x000fce0000000000 */
[----:B------:R-:W-:-:S04]  /*8940*/  @P0 IMAD R22, R15, R12, R20 ;  /* 0x0000000c0f160224 */ /* 0x000fc800078e0214 */
[----:B------:R-:W-:-:S05]  /*8950*/  IMAD R19, R19, R28, R22 ;  /* 0x0000001c13137224 */ /* 0x000fca00078e0216 */
[----:B------:R-:W-:Y:S02]  /*8960*/  SEL R22, R2, R19, !P0 ;  /* 0x0000001302167207 */ /* 0x000fe40004000000 */
[----:B------:R-:W-:Y:S01]  /*8970*/  SEL R19, R19, R2, !P0 ;  /* 0x0000000213137207 */ /* 0x000fe20004000000 */
[----:B------:R-:W-:-:S07]  /*8980*/  IMAD.MOV.U32 R2, RZ, RZ, R11 ;  /* 0x000000ffff027224 */ /* 0x000fce00078e000b */
.L_x_291:
[----:B------:R-:W-:Y:S02]  /*8990*/  LOP3.LUT P0, RZ, R0, 0xff, RZ, 0xc0, !PT ;  /* 0x000000ff00ff7812 */ /* 0x000fe4000780c0ff */
[----:B------:R-:W-:-:S11]  /*89a0*/  LOP3.LUT R163, R163, 0x1, RZ, 0x3c, !PT ;  /* 0x00000001a3a37812 */ /* 0x000fd600078e3cff */
[----:B------:R-:W-:Y:S05]  /*89b0*/  @P0 BRA `(.L_x_294) ;  /* 0xffffff8800a00947 */ /* 0x000fea000383ffff */
[----:B------:R-:W-:Y:S05]  /*89c0*/  EXIT ;  /* 0x000000000000794d */ /* 0x000fea0003800000 */
.L_x_13:
[----:B------:R-:W-:-:S08]  /*89d0*/  ISETP.NE.AND P0, PT, R0, RZ, PT ;  /* 0x000000ff0000720c */ /* 0x000fd00003f05270 */
[----:B0-----:R-:W0:-:S00]  /*89e0*/  USETMAXREG.DEALLOC.CTAPOOL 0x28 ;  /* 0x00000028000079c8 */ /* 0x001e0000080e0500 */
[----:B------:R-:W-:Y:S05]  /*89f0*/  @P0 EXIT ;  /* 0x000000000000094d */ /* 0x000fea0003800000 */
[----:B0-----:R-:W-:Y:S01]  /*8a00*/  LOP3.LUT P0, RZ, R8, 0xff, RZ, 0xc0, !PT ;  /* 0x000000ff08ff7812 */ /* 0x001fe2000780c0ff */
[----:B------:R-:W-:Y:S02]  /*8a10*/  IMAD.MOV.U32 R0, RZ, RZ, 0x1 ;  /* 0x00000001ff007424 */ /* 0x000fe400078e00ff */
[----:B------:R-:W-:-:S10]  /*8a20*/  IMAD.MOV.U32 R7, RZ, RZ, RZ ;  /* 0x000000ffff077224 */ /* 0x000fd400078e00ff */
[----:B------:R-:W-:Y:S05]  /*8a30*/  @!P0 BRA `(.L_x_295) ;  /* 0x0000000c001c8947 */ /* 0x000fea0003800000 */
[----:B------:R-:W-:Y:S01]  /*8a40*/  LOP3.LUT P0, RZ, R4, 0x1f, RZ, 0xc0, !PT ;  /* 0x0000001f04ff7812 */ /* 0x000fe2000780c0ff */
[----:B------:R-:W-:Y:S01]  /*8a50*/  ULDC UR5, c[0x0][0x658] ;  /* 0x0001960000057ab9 */ /* 0x000fe20000000800 */
[----:B------:R-:W-:Y:S01]  /*8a60*/  UMOV UR6, 0xffffffff ;  /* 0xffffffff00067882 */ /* 0x000fe20000000000 */
[----:B------:R-:W-:Y:S01]  /*8a70*/  BSSY B0, `(.L_x_295) ;  /* 0x00000c3000007945 */ /* 0x000fe20003800000 */
[----:B------:R-:W-:Y:S01]  /*8a80*/  USHF.L.U32 UR6, UR6, UR5, URZ ;  /* 0x0000000506067299 */ /* 0x000fe2000800063f */
[C---:B------:R-:W-:Y:S01]  /*8a90*/  ISETP.NE.AND P2, PT, R3.reuse, RZ, PT ;  /* 0x000000ff0300720c */ /* 0x040fe20003f45270 */
[----:B------:R-:W-:Y:S01]  /*8aa0*/  IMAD.MOV.U32 R8, RZ, RZ, 0x1 ;  /* 0x00000001ff087424 */ /* 0x000fe200078e00ff */
[----:B------:R-:W-:Y:S01]  /*8ab0*/  ISETP.NE.OR P0, PT, R3, RZ, !P0 ;  /* 0x000000ff0300720c */ /* 0x000fe20004705670 */
[----:B------:R-:W-:Y:S01]  /*8ac0*/  IMAD.MOV.U32 R0, RZ, RZ, 0x1 ;  /* 0x00000001ff007424 */ /* 0x000fe200078e00ff */
[----:B------:R-:W-:Y:S01]  /*8ad0*/  LOP3.LUT R6, R16, 0x2, RZ, 0xfc, !PT ;  /* 0x0000000210067812 */ /* 0x000fe200078efcff */
[----:B------:R-:W-:Y:S01]  /*8ae0*/  IMAD.MOV.U32 R7, RZ, RZ, RZ ;  /* 0x000000ffff077224 */ /* 0x000fe200078e00ff */
[----:B------:R-:W-:Y:S01]  /*8af0*/  ULDC UR4, c[0x0][0x600] ;  /* 0x0001800000047ab9 */ /* 0x000fe20000000800 */
[----:B------:R-:W-:Y:S01]  /*8b00*/  UMOV UR7, 0x1 ;  /* 0x0000000100077882 */ /* 0x000fe20000000000 */
[----:B------:R-:W-:-:S02]  /*8b10*/  UIADD3 UR19, UR40, 0x1, URZ ;  /* 0x0000000128137890 */ /* 0x000fc4000fffe03f */
[----:B------:R-:W-:Y:S02]  /*8b20*/  UIADD3 UR15, UR4, -0x1, URZ ;  /* 0xffffffff040f7890 */ /* 0x000fe4000fffe03f */
[----:B------:R-:W-:Y:S02]  /*8b30*/  USHF.L.U32 UR17, UR7, UR5, URZ ;  /* 0x0000000507117299 */ /* 0x000fe4000800063f */
[----:B------:R-:W-:Y:S01]  /*8b40*/  ULOP3.LUT UR16, URZ, UR6, URZ, 0x33, !UPT ;  /* 0x000000063f107292 */ /* 0x000fe2000f8e333f */
[----:B------:R-:W-:-:S11]  /*8b50*/  ULDC.64 UR20, c[0x0][0x198] ;  /* 0x0000660000147ab9 */ /* 0x000fd60000000a00 */
.L_x_307:
[----:B------:R-:W-:-:S03]  /*8b60*/  UMOV UR4, 0xffffffff ;  /* 0xffffffff00047882 */ /* 0x000fc60000000000 */
[----:B------:R-:W-:Y:S05]  /*8b70*/  BRA.DIV UR4, `(.L_x_296) ;  /* 0x0000001204047947 */ /* 0x000fea000b800000 */
[----:B------:R-:W-:-:S13]  /*8b80*/  ELECT P6, URZ, PT ;  /* 0x00000000003f782f */ /* 0x000fda00038c0000 */
.L_x_321:
[----:B------:R-:W0:Y:S01]  /*8b90*/  LDC R3, c[0x0][0x28c] ;  /* 0x0000a300ff037b82 */ /* 0x000e220000000800 */
[----:B------:R-:W-:Y:S01]  /*8ba0*/  BSSY B1, `(.L_x_297) ;  /* 0x0000037000017945 */ /* 0x000fe20003800000 */
[----:B0-----:R-:W-:-:S13]  /*8bb0*/  ISETP.LT.OR P6, PT, R3, 0x1, !P6 ;  /* 0x000000010300780c */ /* 0x001fda00077c1670 */
[----:B------:R-:W-:Y:S05]  /*8bc0*/  @P6 BRA `(.L_x_298) ;  /* 0x0000000000d06947 */ /* 0x000fea0003800000 */
[----:B------:R-:W-:Y:S02]  /*8bd0*/  IMAD.SHL.U32 R22, R22, 0x100, RZ ;  /* 0x0000010016167824 */ /* 0x000fe400078e00ff */
[----:B------:R-:W-:Y:S02]  /*8be0*/  IMAD.SHL.U32 R19, R19, 0x40, RZ ;  /* 0x0000004013137824 */ /* 0x000fe400078e00ff */
[----:B------:R-:W-:Y:S02]  /*8bf0*/  IMAD.MOV.U32 R12, RZ, RZ, RZ ;  /* 0x000000ffff0c7224 */ /* 0x000fe400078e00ff */
[----:B------:R-:W-:Y:S02]  /*8c00*/  IMAD.U32 R13, RZ, RZ, UR19 ;  /* 0x00000013ff0d7e24 */ /* 0x000fe4000f8e00ff */
[----:B------:R-:W-:Y:S02]  /*8c10*/  IMAD.MOV.U32 R3, RZ, RZ, R0 ;  /* 0x000000ffff037224 */ /* 0x000fe400078e0000 */
[----:B------:R-:W-:-:S07]  /*8c20*/  IMAD.MOV.U32 R4, RZ, RZ, R7 ;  /* 0x000000ffff047224 */ /* 0x000fce00078e0007 */
.L_x_302:
[----:B------:R-:W0:Y:S01]  /*8c30*/  S2R R10, SR_CgaCtaId ;  /* 0x00000000000a7919 */ /* 0x000e220000008800 */
[----:B------:R-:W-:Y:S01]  /*8c40*/  MOV R5, 0x400 ;  /* 0x0000040000057802 */ /* 0x000fe20000000f00 */
[----:B------:R-:W1:Y:S03]  /*8c50*/  @!P2 LDC R9, c[0x0][0x500] ;  /* 0x00014000ff09ab82 */ /* 0x000e660000000800 */
[----:B0-----:R-:W-:Y:S02]  /*8c60*/  LEA R11, R10, R5, 0x18 ;  /* 0x000000050a0b7211 */ /* 0x001fe400078ec0ff */
[----:B------:R-:W-:-:S03]  /*8c70*/  SHF.L.U32 R5, R3, 0x1f, RZ ;  /* 0x0000001f03057819 */ /* 0x000fc600000006ff */
[----:B------:R-:W-:-:S04]  /*8c80*/  IMAD R10, R4, 0x8, R11 ;  /* 0x00000008040a7824 */ /* 0x000fc800078e020b */
[----:B------:R-:W0:Y:S02]  /*8c90*/  SYNCS.PHASECHK.TRANS64.TRYWAIT P1, [R10+URZ+0x28], R5 ;  /* 0x000028050a0075a7 */ /* 0x000e24000802017f */
[----:B01----:R-:W-:Y:S05]  /*8ca0*/  @!P1 BRA `(.L_x_299) ;  /* 0x0000000c00d89947 */ /* 0x003fea0003800000 */
.L_x_322:
[----:B0-----:R-:W-:Y:S01]  /*8cb0*/  PRMT R5, R6, 0x9910, RZ ;  /* 0x0000991006057816 */ /* 0x001fe200000000ff */
[----:B------:R0:W-:Y:S03]  /*8cc0*/  @!P2 SYNCS.ARRIVE.TRANS64 RZ, [R10+URZ], R9 ;  /* 0x000000090affa9a7 */ /* 0x0001e6000800003f */
[----:B------:R-:W-:-:S13]  /*8cd0*/  ISETP.NE.AND P1, PT, R5, 0x2, PT ;  /* 0x000000020500780c */ /* 0x000fda0003f25270 */
[----:B0-----:R-:W-:Y:S05]  /*8ce0*/  @P1 BRA `(.L_x_300) ;  /* 0x0000000000041947 */ /* 0x001fea0003800000 */
[----:B------:R-:W-:Y:S01]  /*8cf0*/  BPT.TRAP 0x1 ;  /* 0x000000040000795c */ /* 0x000fe20000300000 */
.L_x_300:
[----:B------:R-:W-:Y:S05]  /*8d00*/  @P0 BRA `(.L_x_301) ;  /* 0x0000000000040947 */ /* 0x000fea0003800000 */
[----:B------:R-:W-:Y:S01]  /*8d10*/  BPT.TRAP 0x1 ;  /* 0x000000040000795c */ /* 0x000fe20000300000 */
.L_x_301:
[--C-:B------:R-:W-:Y:S01]  /*8d20*/  IMAD R5, R4, 0x2000, R11.reuse ;  /* 0x0000200004057824 */ /* 0x100fe200078e020b */
[----:B------:R-:W-:Y:S01]  /*8d30*/  R2UR UR9, R10 ;  /* 0x000000000a0972ca */ /* 0x000fe200000e0000 */
[C---:B------:R-:W-:Y:S01]  /*8d40*/  IMAD R11, R4.reuse, 0x8000, R11 ;  /* 0x00008000040b7824 */ /* 0x040fe200078e020b */
[----:B------:R-:W-:Y:S01]  /*8d50*/  UIADD3 UR4, UP0, UR20, 0xf0, URZ ;  /* 0x000000f014047890 */ /* 0x000fe2000ff1e03f */
[----:B------:R-:W-:Y:S01]  /*8d60*/  VIADD R13, R13, 0xffffffff ;  /* 0xffffffff0d0d7836 */ /* 0x000fe20000000000 */
[----:B------:R-:W-:Y:S01]  /*8d70*/  R2UR UR5, R5 ;  /* 0x00000000050572ca */ /* 0x000fe200000e0000 */
[----:B------:R-:W-:Y:S01]  /*8d80*/  UIADD3 UR22, UP1, UR20, 0x1f0, URZ ;  /* 0x000001f014167890 */ /* 0x000fe2000ff3e03f */
[----:B------:R-:W-:Y:S01]  /*8d90*/  R2UR UR8, R11 ;  /* 0x000000000b0872ca */ /* 0x000fe200000e0000 */
[----:B------:R-:W-:Y:S01]  /*8da0*/  VIADD R4, R4, 0x1 ;  /* 0x0000000104047836 */ /* 0x000fe20000000000 */
[----:B------:R-:W-:Y:S01]  /*8db0*/  R2UR UR11, R19 ;  /* 0x00000000130b72ca */ /* 0x000fe200000e0000 */
[----:B------:R-:W-:Y:S01]  /*8dc0*/  UIADD3.X UR23, URZ, UR21, URZ, UP1, !UPT ;  /* 0x000000153f177290 */ /* 0x000fe20008ffe43f */
[----:B------:R-:W-:Y:S01]  /*8dd0*/  R2UR UR10, R12 ;  /* 0x000000000c0a72ca */ /* 0x000fe200000e0000 */
[----:B------:R-:W-:Y:S01]  /*8de0*/  UMOV UR6, 0x0 ;  /* 0x0000000000067882 */ /* 0x000fe20000000000 */
[----:B------:R-:W-:Y:S01]  /*8df0*/  R2UR UR12, R2 ;  /* 0x00000000020c72ca */ /* 0x000fe200000e0000 */
[----:B------:R-:W-:Y:S01]  /*8e00*/  UMOV UR7, 0x10000000 ;  /* 0x1000000000077882 */ /* 0x000fe20000000000 */
[----:B------:R-:W-:Y:S01]  /*8e10*/  R2UR UR18, R22 ;  /* 0x00000000161272ca */ /* 0x000fe200000e0000 */
[----:B------:R-:W-:Y:S01]  /*8e20*/  VIADD R12, R12, 0x80 ;  /* 0x000000800c0c7836 */ /* 0x000fe20000000000 */
[----:B------:R-:W-:Y:S01]  /*8e30*/  ISETP.GT.AND P3, PT, R13, 0x1, PT ;  /* 0x000000010d00780c */ /* 0x000fe20003f64270 */
[----:B------:R-:W-:Y:S01]  /*8e40*/  UIADD3 UR13, UR5, 0x180, URZ ;  /* 0x00000180050d7890 */ /* 0x000fe2000fffe03f */
[----:B------:R-:W-:Y:S01]  /*8e50*/  ISETP.NE.AND P1, PT, R4, 0x5, PT ;  /* 0x000000050400780c */ /* 0x000fe20003f25270 */
[----:B------:R-:W-:-:S02]  /*8e60*/  UIADD3.X UR5, URZ, UR21, URZ, UP0, !UPT ;  /* 0x000000153f057290 */ /* 0x000fc400087fe43f */
[----:B------:R-:W-:Y:S01]  /*8e70*/  UIADD3 UR14, UR8, 0xa180, URZ ;  /* 0x0000a180080e7890 */ /* 0x000fe2000fffe03f */
[----:B------:R-:W-:Y:S02]  /*8e80*/  SEL R10, RZ, 0x1, P1 ;  /* 0x00000001ff0a7807 */ /* 0x000fe40000800000 */
[----:B------:R-:W-:Y:S01]  /*8e90*/  UMOV UR8, UR13 ;  /* 0x0000000d00087c82 */ /* 0x000fe20008000000 */
[----:B------:R-:W-:Y:S02]  /*8ea0*/  SEL R4, R4, RZ, P1 ;  /* 0x000000ff04047207 */ /* 0x000fe40000800000 */
[----:B------:R-:W-:Y:S01]  /*8eb0*/  LOP3.LUT R3, R3, R10, RZ, 0x3c, !PT ;  /* 0x0000000a03037212 */ /* 0x000fe200078e3cff */
[----:B------:R0:W-:Y:S02]  /*8ec0*/  UTMALDG.3D [UR8], [UR4], desc[UR6] ;  /* 0x00000608040075b4 */ /* 0x0001e40008011000 */
[----:B0-----:R-:W-:Y:S01]  /*8ed0*/  UMOV UR8, UR14 ;  /* 0x0000000e00087c82 */ /* 0x001fe20008000000 */
[----:B------:R-:W-:-:S02]  /*8ee0*/  UMOV UR11, UR18 ;  /* 0x00000012000b7c82 */ /* 0x000fc40008000000 */
[----:B------:R0:W-:Y:S02]  /*8ef0*/  UTMALDG.3D [UR8], [UR22], desc[UR6] ;  /* 0x00000608160075b4 */ /* 0x0001e40008011000 */
[----:B0-----:R-:W-:Y:S05]  /*8f00*/  @P3 BRA `(.L_x_302) ;  /* 0xfffffffc00483947 */ /* 0x001fea000383ffff */
.L_x_298:
[----:B------:R-:W-:Y:S05]  /*8f10*/  BSYNC B1 ;  /* 0x0000000000017941 */ /* 0x000fea0003800000 */
.L_x_297:
[----:B------:R-:W2:Y:S01]  /*8f20*/  LDL.64 R10, [R1] ;  /* 0x00000000010a7983 */ /* 0x000ea20000100a00 */
[----:B------:R-:W-:Y:S01]  /*8f30*/  LOP3.LUT P4, RZ, R8, 0xff, RZ, 0xc0, !PT ;  /* 0x000000ff08ff7812 */ /* 0x000fe2000788c0ff */
[----:B------:R-:W-:Y:S01]  /*8f40*/  VIADD R4, R7, UR40 ;  /* 0x0000002807047c36 */ /* 0x000fe20008000000 */
[----:B------:R-:W-:Y:S01]  /*8f50*/  ULDC.64 UR4, c[0x0][0x650] ;  /* 0x0001940000047ab9 */ /* 0x000fe20000000a00 */
[----:B------:R-:W-:Y:S01]  /*8f60*/  IMAD.U32 R7, RZ, RZ, UR40 ;  /* 0x00000028ff077e24 */ /* 0x000fe2000f8e00ff */
[----:B------:R-:W-:Y:S01]  /*8f70*/  UISETP.GE.U32.AND UP0, UPT, UR40, 0x5, UPT ;  /* 0x000000052800788c */ /* 0x000fe2000bf06070 */
[----:B------:R-:W-:Y:S01]  /*8f80*/  BSSY B1, `(.L_x_303) ;  /* 0x000006f000017945 */ /* 0x000fe20003800000 */
[----:B------:R-:W-:Y:S01]  /*8f90*/  ISETP.GT.U32.AND P1, PT, R4, 0x4, PT ;  /* 0x000000040400780c */ /* 0x000fe20003f24070 */
[----:B------:R-:W-:Y:S01]  /*8fa0*/  IMAD.MOV.U32 R19, RZ, RZ, -0x1 ;  /* 0xffffffffff137424 */ /* 0x000fe200078e00ff */
[----:B------:R-:W-:Y:S01]  /*8fb0*/  PRMT R8, RZ, 0x7610, R8 ;  /* 0x00007610ff087816 */ /* 0x000fe20000000008 */
[----:B------:R-:W-:Y:S01]  /*8fc0*/  IMAD.MOV.U32 R22, RZ, RZ, -0x1 ;  /* 0xffffffffff167424 */ /* 0x000fe200078e00ff */
[----:B------:R-:W-:-:S02]  /*8fd0*/  ISETP.LT.U32.AND P1, PT, R7, 0x5, P1 ;  /* 0x000000050700780c */ /* 0x000fc40000f21070 */
[----:B------:R-:W-:Y:S01]  /*8fe0*/  PLOP3.LUT P3, PT, PT, PT, UP0, 0x80, 0x0 ;  /* 0x000000000000781c */ /* 0x000fe20003f6f008 */
[----:B------:R-:W0:Y:S01]  /*8ff0*/  @P4 S2R R3, SR_CgaCtaId ;  /* 0x0000000000034919 */ /* 0x000e220000008800 */
[----:B------:R-:W-:-:S04]  /*9000*/  @P4 MOV R2, 0x400 ;  /* 0x0000040000024802 */ /* 0x000fc80000000f00 */
[----:B0-----:R-:W-:Y:S01]  /*9010*/  @P4 LEA R5, R3, R2, 0x18 ;  /* 0x0000000203054211 */ /* 0x001fe200078ec0ff */
[----:B------:R-:W-:-:S03]  /*9020*/  IMAD.WIDE.U32 R2, R4, -0x33333333, RZ ;  /* 0xcccccccd04027825 */ /* 0x000fc600078e00ff */
[----:B------:R0:W-:Y:S01]  /*9030*/  @P4 SYNCS.ARRIVE.TRANS64.A1T0 RZ, [R5+URZ+0x88], RZ ;  /* 0x000088ff05ff49a7 */ /* 0x0001e2000810003f */
[----:B------:R-:W-:Y:S01]  /*9040*/  IMAD.MOV.U32 R2, RZ, RZ, -0x1 ;  /* 0xffffffffff027424 */ /* 0x000fe200078e00ff */
[----:B0-----:R-:W-:Y:S02]  /*9050*/  SHF.R.U32.HI R5, RZ, 0x2, R3 ;  /* 0x00000002ff057819 */ /* 0x001fe40000011603 */
[----:B------:R-:W-:-:S03]  /*9060*/  SEL R3, RZ, 0x1, !P1 ;  /* 0x00000001ff037807 */ /* 0x000fc60004800000 */
[----:B------:R-:W-:Y:S01]  /*9070*/  IMAD R7, R5, -0x5, R4 ;  /* 0xfffffffb05077824 */ /* 0x000fe200078e0204 */
[----:B------:R-:W-:Y:S02]  /*9080*/  LOP3.LUT R0, R0, R3, RZ, 0x3c, !PT ;  /* 0x0000000300007212 */ /* 0x000fe400078e3cff */
[----:B------:R-:W-:Y:S02]  /*9090*/  PRMT R3, RZ, 0x7610, R3 ;  /* 0x00007610ff037816 */ /* 0x000fe40000000003 */
[----:B------:R-:W-:Y:S02]  /*90a0*/  @P3 LOP3.LUT R0, R0, 0x1, R5, 0x78, !PT ;  /* 0x0000000100003812 */ /* 0x000fe400078e7805 */
[----:B--2---:R-:W-:-:S04]  /*90b0*/  IADD3 R18, P4, R18, R10, RZ ;  /* 0x0000000a12127210 */ /* 0x004fc80007f9e0ff */
[----:B------:R-:W-:Y:S01]  /*90c0*/  ISETP.GE.U32.AND P1, PT, R18, UR4, PT ;  /* 0x0000000412007c0c */ /* 0x000fe2000bf26070 */
[----:B------:R-:W-:-:S05]  /*90d0*/  IMAD.X R17, R17, 0x1, R23, P4 ;  /* 0x0000000111117824 */ /* 0x000fca00020e0617 */
[----:B------:R-:W-:-:S13]  /*90e0*/  ISETP.GE.U32.AND.EX P1, PT, R17, UR5, PT, P1 ;  /* 0x0000000511007c0c */ /* 0x000fda000bf26110 */
[----:B------:R-:W-:Y:S05]  /*90f0*/  @P1 BRA `(.L_x_304) ;  /* 0x00000004005c1947 */ /* 0x000fea0003800000 */
[----:B------:R-:W0:Y:S01]  /*9100*/  S2R R11, SR_CTAID.X ;  /* 0x00000000000b7919 */ /* 0x000e220000002500 */
[----:B------:R-:W-:Y:S01]  /*9110*/  ULDC.64 UR4, c[0x0][0x628] ;  /* 0x00018a0000047ab9 */ /* 0x000fe20000000a00 */
[----:B------:R-:W1:Y:S01]  /*9120*/  LDC R12, c[0x0][0x144] ;  /* 0x00005100ff0c7b82 */ /* 0x000e620000000800 */
[----:B------:R-:W-:Y:S01]  /*9130*/  ISETP.NE.U32.AND P1, PT, RZ, UR4, PT ;  /* 0x00000004ff007c0c */ /* 0x000fe2000bf25070 */
[----:B------:R-:W2:Y:S01]  /*9140*/  S2R R9, SR_CTAID.Y ;  /* 0x0000000000097919 */ /* 0x000ea20000002600 */
[----:B------:R-:W-:Y:S01]  /*9150*/  ULDC UR6, c[0x0][0x150] ;  /* 0x0000540000067ab9 */ /* 0x000fe20000000800 */
[----:B------:R-:W-:Y:S01]  /*9160*/  ULDC UR7, c[0x0][0x630] ;  /* 0x00018c0000077ab9 */ /* 0x000fe20000000800 */
[----:B------:R-:W-:Y:S01]  /*9170*/  ISETP.NE.AND.EX P1, PT, RZ, UR5, PT, P1 ;  /* 0x00000005ff007c0c */ /* 0x000fe2000bf25310 */
[----:B------:R-:W-:Y:S01]  /*9180*/  IMAD.MOV.U32 R2, RZ, RZ, R18 ;  /* 0x000000ffff027224 */ /* 0x000fe200078e0012 */
[----:B0-----:R-:W-:-:S05]  /*9190*/  I2FP.F32.U32 R3, R11 ;  /* 0x0000000b00037245 */ /* 0x001fca0000201000 */
[----:B------:R-:W-:Y:S01]  /*91a0*/  FMUL R14, R3, UR6 ;  /* 0x00000006030e7c20 */ /* 0x000fe20008400000 */
[----:B------:R-:W-:-:S05]  /*91b0*/  IMAD.MOV.U32 R3, RZ, RZ, R17 ;  /* 0x000000ffff037224 */ /* 0x000fca00078e0011 */
[----:B--2---:R-:W-:Y:S05]  /*91c0*/  @!P1 BRA `(.L_x_305) ;  /* 0x0000000000289947 */ /* 0x004fea0003800000 */
[----:B------:R-:W-:Y:S02]  /*91d0*/  ULDC UR6, c[0x0][0x634] ;  /* 0x00018d0000067ab9 */ /* 0x000fe40000000800 */
[----:B------:R-:W-:-:S05]  /*91e0*/  IADD3 R3, P1, R18, UR6, RZ ;  /* 0x0000000612037c10 */ /* 0x000fca000ff3e0ff */
[----:B------:R-:W-:-:S04]  /*91f0*/  IMAD.X R13, RZ, RZ, R17, P1 ;  /* 0x000000ffff0d7224 */ /* 0x000fc800008e0611 */
[----:B------:R-:W-:-:S04]  /*9200*/  IMAD.WIDE.U32 R4, R13, UR4, RZ ;  /* 0x000000040d047c25 */ /* 0x000fc8000f8e00ff */
[----:B------:R-:W-:-:S04]  /*9210*/  IMAD.WIDE.U32 R4, P1, R3, UR5, R4 ;  /* 0x0000000503047c25 */ /* 0x000fc8000f820004 */
[----:B------:R-:W-:-:S04]  /*9220*/  IMAD.WIDE.U32 R2, R3, UR4, RZ ;  /* 0x0000000403027c25 */ /* 0x000fc8000f8e00ff */
[----:B------:R-:W-:Y:S01]  /*9230*/  IMAD.MOV.U32 R2, RZ, RZ, R5 ;  /* 0x000000ffff027224 */ /* 0x000fe200078e0005 */
[----:B------:R-:W-:Y:S01]  /*9240*/  IADD3 RZ, P3, R3, R4, RZ ;  /* 0x0000000403ff7210 */ /* 0x000fe20007f7e0ff */
[----:B------:R-:W-:-:S04]  /*9250*/  IMAD.X R3, RZ, RZ, RZ, P1 ;  /* 0x000000ffff037224 */ /* 0x000fc800008e06ff */
[----:B------:R-:W-:-:S08]  /*9260*/  IMAD.WIDE.U32.X R2, R13, UR5, R2, P3 ;  /* 0x000000050d027c25 */ /* 0x000fd000098e0402 */
.L_x_305:
[--C-:B------:R-:W-:Y:S01]  /*9270*/  SHF.R.U64 R10, R2, UR7, R3.reuse ;  /* 0x00000007020a7c19 */ /* 0x100fe20008001203 */
[----:B------:R-:W0:Y:S01]  /*9280*/  F2I.U32.TRUNC.NTZ R14, R14 ;  /* 0x0000000e000e7305 */ /* 0x000e22000020f000 */
[----:B------:R-:W-:Y:S01]  /*9290*/  SHF.R.U32.HI R2, RZ, UR7, R3 ;  /* 0x00000007ff027c19 */ /* 0x000fe20008011603 */
[----:B------:R-:W-:Y:S01]  /*92a0*/  ULDC.64 UR4, c[0x0][0x620] ;  /* 0x0001880000047ab9 */ /* 0x000fe20000000a00 */
[----:B------:R-:W-:Y:S01]  /*92b0*/  IADD3 R5, P1, RZ, -R10, RZ ;  /* 0x8000000aff057210 */ /* 0x000fe20007f3e0ff */
[----:B------:R-:W-:Y:S01]  /*92c0*/  IMAD.MOV.U32 R3, RZ, RZ, R17 ;  /* 0x000000ffff037224 */ /* 0x000fe200078e0011 */
[----:B------:R-:W-:-:S03]  /*92d0*/  ULDC.64 UR6, c[0x0][0x640] ;  /* 0x0001900000067ab9 */ /* 0x000fc60000000a00 */
[----:B------:R-:W-:Y:S01]  /*92e0*/  IMAD.X R2, RZ, RZ, ~R2, P1 ;  /* 0x000000ffff027224 */ /* 0x000fe200008e0e02 */
[----:B------:R-:W-:-:S03]  /*92f0*/  ISETP.NE.U32.AND P1, PT, RZ, UR6, PT ;  /* 0x00000006ff007c0c */ /* 0x000fc6000bf25070 */
[----:B------:R-:W-:Y:S01]  /*9300*/  IMAD R4, R2, UR4, RZ ;  /* 0x0000000402047c24 */ /* 0x000fe2000f8e02ff */
[----:B------:R-:W-:Y:S01]  /*9310*/  ISETP.NE.AND.EX P1, PT, RZ, UR7, PT, P1 ;  /* 0x00000007ff007c0c */ /* 0x000fe2000bf25310 */
[----:B------:R-:W-:-:S04]  /*9320*/  IMAD.MOV.U32 R2, RZ, RZ, R18 ;  /* 0x000000ffff027224 */ /* 0x000fc800078e0012 */
[----:B------:R-:W-:Y:S01]  /*9330*/  IMAD.WIDE.U32 R2, R5, UR4, R2 ;  /* 0x0000000405027c25 */ /* 0x000fe2000f8e0002 */
[----:B------:R-:W-:-:S03]  /*9340*/  ULDC UR4, c[0x0][0x618] ;  /* 0x0001860000047ab9 */ /* 0x000fc60000000800 */
[----:B------:R-:W-:Y:S01]  /*9350*/  IMAD R5, R5, UR5, R4 ;  /* 0x0000000505057c24 */ /* 0x000fe2000f8e0204 */
[----:B------:R-:W-:Y:S01]  /*9360*/  ULDC UR5, c[0x0][0x154] ;  /* 0x0000550000057ab9 */ /* 0x000fe20000000800 */
[----:B0-----:R-:W-:Y:S02]  /*9370*/  IMAD.MOV R4, RZ, RZ, -R14 ;  /* 0x000000ffff047224 */ /* 0x001fe400078e0a0e */
[----:B------:R-:W0:Y:S01]  /*9380*/  LDC R14, c[0x0][0x148] ;  /* 0x00005200ff0e7b82 */ /* 0x000e220000000800 */
[----:B------:R-:W-:Y:S02]  /*9390*/  IMAD.IADD R3, R3, 0x1, R5 ;  /* 0x0000000103037824 */ /* 0x000fe400078e0205 */
[----:B-1----:R-:W-:Y:S01]  /*93a0*/  IMAD R11, R12, R4, R11 ;  /* 0x000000040c0b7224 */ /* 0x002fe200078e020b */
[----:B------:R-:W-:Y:S02]  /*93b0*/  I2FP.F32.U32 R4, R9 ;  /* 0x0000000900047245 */ /* 0x000fe40000201000 */
[----:B------:R-:W-:-:S02]  /*93c0*/  SHF.R.U64 R12, R2, UR4, R3 ;  /* 0x00000004020c7c19 */ /* 0x000fc40008001203 */
[----:B------:R-:W-:Y:S01]  /*93d0*/  SHF.R.U32.HI R3, RZ, UR4, R3 ;  /* 0x00000004ff037c19 */ /* 0x000fe20008011603 */
[----:B------:R-:W-:Y:S01]  /*93e0*/  FMUL R4, R4, UR5 ;  /* 0x0000000504047c20 */ /* 0x000fe20008400000 */
[----:B------:R-:W-:Y:S02]  /*93f0*/  ULDC UR4, c[0x0][0x608] ;  /* 0x0001820000047ab9 */ /* 0x000fe40000000800 */
[--C-:B------:R-:W-:Y:S01]  /*9400*/  SHF.R.U64 R15, R12, UR4, R3.reuse ;  /* 0x000000040c0f7c19 */ /* 0x100fe20008001203 */
[----:B------:R1:W2:Y:S01]  /*9410*/  F2I.U32.TRUNC.NTZ R20, R4 ;  /* 0x0000000400147305 */ /* 0x0002a2000020f000 */
[----:B------:R-:W-:Y:S01]  /*9420*/  SHF.R.U32.HI R2, RZ, UR4, R3 ;  /* 0x00000004ff027c19 */ /* 0x000fe20008011603 */
[----:B------:R-:W-:-:S03]  /*9430*/  ULDC UR4, c[0x0][0x658] ;  /* 0x0001960000047ab9 */ /* 0x000fc60000000800 */
[--C-:B------:R-:W-:Y:S02]  /*9440*/  SHF.R.U64 R13, R15, UR4, R2.reuse ;  /* 0x000000040f0d7c19 */ /* 0x100fe40008001202 */
[----:B------:R-:W-:-:S03]  /*9450*/  SHF.R.U32.HI R19, RZ, UR4, R2 ;  /* 0x00000004ff137c19 */ /* 0x000fc60008011602 */
[----:B------:R-:W-:Y:S02]  /*9460*/  IMAD.MOV.U32 R2, RZ, RZ, R13 ;  /* 0x000000ffff027224 */ /* 0x000fe400078e000d */
[----:B------:R-:W-:Y:S01]  /*9470*/  IMAD.MOV.U32 R3, RZ, RZ, R19 ;  /* 0x000000ffff037224 */ /* 0x000fe200078e0013 */
[----:B-1----:R-:W-:Y:S06]  /*9480*/  @!P1 BRA `(.L_x_306) ;  /* 0x0000000000289947 */ /* 0x002fec0003800000 */
        /* <DEDUP_REMOVED lines=10> */
.L_x_306:
[----:B------:R-:W1:Y:S01]  /*9530*/  LDC R4, c[0x0][0x65c] ;  /* 0x00019700ff047b82 */ /* 0x000e620000000800 */
[----:B------:R-:W-:Y:S01]  /*9540*/  ULDC UR4, c[0x0][0x648] ;  /* 0x0001920000047ab9 */ /* 0x000fe20000000800 */
[----:B------:R-:W-:Y:S01]  /*9550*/  LOP3.LUT R15, R15, UR16, RZ, 0xc0, !PT ;  /* 0x000000100f0f7c12 */ /* 0x000fe2000f8ec0ff */
[----:B--2---:R-:W-:Y:S01]  /*9560*/  IMAD.MOV R20, RZ, RZ, -R20 ;  /* 0x000000ffff147224 */ /* 0x004fe200078e0a14 */
[----:B------:R-:W-:Y:S01]  /*9570*/  SHF.R.U64 R2, R2, UR4, R3 ;  /* 0x0000000402027c19 */ /* 0x000fe20008001203 */
[----:B------:R-:W-:Y:S01]  /*9580*/  ULDC UR4, c[0x0][0x638] ;  /* 0x00018e0000047ab9 */ /* 0x000fe20000000800 */
[----:B------:R-:W-:Y:S01]  /*9590*/  LOP3.LUT R12, R12, UR15, RZ, 0xc0, !PT ;  /* 0x0000000f0c0c7c12 */ /* 0x000fe2000f8ec0ff */
[----:B------:R-:W-:Y:S01]  /*95a0*/  ULDC UR5, c[0x0][0x610] ;  /* 0x0001840000057ab9 */ /* 0x000fe20000000800 */
[----:B------:R-:W-:Y:S01]  /*95b0*/  IMAD.MOV.U32 R3, RZ, RZ, 0x1 ;  /* 0x00000001ff037424 */ /* 0x000fe200078e00ff */
[----:B-1----:R-:W-:Y:S01]  /*95c0*/  ISETP.NE.AND P1, PT, R4, 0x1, PT ;  /* 0x000000010400780c */ /* 0x002fe20003f25270 */
[----:B------:R-:W-:-:S02]  /*95d0*/  IMAD.MOV R4, RZ, RZ, -R2 ;  /* 0x000000ffff047224 */ /* 0x000fc400078e0a02 */
[----:B------:R-:W-:Y:S02]  /*95e0*/  IMAD R2, R2, UR17, R15 ;  /* 0x0000001102027c24 */ /* 0x000fe4000f8e020f */
[----:B------:R-:W-:Y:S01]  /*95f0*/  IMAD R13, R4, UR4, R13 ;  /* 0x00000004040d7c24 */ /* 0x000fe2000f8e020d */
[----:B------:R-:W-:-:S07]  /*9600*/  ULDC UR4, c[0x0][0x600] ;  /* 0x0001800000047ab9 */ /* 0x000fce0000000800 */
[----:B0-----:R-:W-:-:S04]  /*9610*/  @P1 IMAD R11, R14, R20, R9 ;  /* 0x000000140e0b1224 */ /* 0x001fc800078e0209 */
[----:B------:R-:W-:Y:S02]  /*9620*/  IMAD R11, R2, UR5, R11 ;  /* 0x00000005020b7c24 */ /* 0x000fe4000f8e020b */
[----:B------:R-:W-:-:S05]  /*9630*/  IMAD R2, R13, UR4, R12 ;  /* 0x000000040d027c24 */ /* 0x000fca000f8e020c */
[----:B------:R-:W-:Y:S02]  /*9640*/  SEL R22, R2, R11, !P1 ;  /* 0x0000000b02167207 */ /* 0x000fe40004800000 */
[----:B------:R-:W-:Y:S01]  /*9650*/  SEL R19, R11, R2, !P1 ;  /* 0x000000020b137207 */ /* 0x000fe20004800000 */
[----:B------:R-:W-:-:S07]  /*9660*/  IMAD.MOV.U32 R2, RZ, RZ, R10 ;  /* 0x000000ffff027224 */ /* 0x000fce00078e000a */
.L_x_304:
[----:B------:R-:W-:Y:S05]  /*9670*/  BSYNC B1 ;  /* 0x0000000000017941 */ /* 0x000fea0003800000 */
.L_x_303:
[----:B------:R-:W-:-:S13]  /*9680*/  LOP3.LUT P1, RZ, R3, 0xff, RZ, 0xc0, !PT ;  /* 0x000000ff03ff7812 */ /* 0x000fda000782c0ff */
[----:B------:R-:W-:Y:S05]  /*9690*/  @P1 BRA `(.L_x_307) ;  /* 0xfffffff400301947 */ /* 0x000fea000383ffff */
[----:B------:R-:W-:Y:S05]  /*96a0*/  BSYNC B0 ;  /* 0x0000000000007941 */ /* 0x000fea0003800000 */
.L_x_295:
[----:B------:R-:W-:-:S03]  /*96b0*/  UMOV UR4, 0xffffffff ;  /* 0xffffffff00047882 */ /* 0x000fc60000000000 */
[----:B------:R-:W-:Y:S05]  /*96c0*/  BRA.DIV UR4, `(.L_x_308) ;  /* 0x0000000604647947 */ /* 0x000fea000b800000 */
[----:B------:R-:W-:-:S13]  /*96d0*/  ELECT P6, URZ, PT ;  /* 0x00000000003f782f */ /* 0x000fda00038c0000 */
.L_x_325:
[----:B------:R-:W-:Y:S04]  /*96e0*/  BSSY B0, `(.L_x_309) ;  /* 0x0000034000007945 */ /* 0x000fe80003800000 */
[----:B------:R-:W-:Y:S05]  /*96f0*/  @!P6 BRA `(.L_x_310) ;  /* 0x0000000000c8e947 */ /* 0x000fea0003800000 */
[----:B------:R-:W-:-:S04]  /*9700*/  LOP3.LUT R16, R16, 0x2, RZ, 0xfc, !PT ;  /* 0x0000000210107812 */ /* 0x000fc800078efcff */
[----:B------:R-:W-:-:S13]  /*9710*/  ISETP.NE.AND P0, PT, R16, 0x3, PT ;  /* 0x000000031000780c */ /* 0x000fda0003f05270 */
[----:B------:R-:W-:Y:S05]  /*9720*/  @!P0 BRA `(.L_x_311) ;  /* 0x0000000000048947 */ /* 0x000fea0003800000 */
[----:B------:R-:W-:Y:S01]  /*9730*/  BPT.TRAP 0x1 ;  /* 0x000000040000795c */ /* 0x000fe20000300000 */
.L_x_311:
[----:B------:R-:W0:Y:S01]  /*9740*/  S2R R3, SR_CgaCtaId ;  /* 0x0000000000037919 */ /* 0x000e220000008800 */
[----:B------:R-:W-:Y:S02]  /*9750*/  MOV R2, 0x400 ;  /* 0x0000040000027802 */ /* 0x000fe40000000f00 */
[----:B------:R-:W-:Y:S02]  /*9760*/  SHF.L.U32 R4, R0, 0x1f, RZ ;  /* 0x0000001f00047819 */ /* 0x000fe400000006ff */
[----:B0-----:R-:W-:-:S05]  /*9770*/  LEA R2, R3, R2, 0x18 ;  /* 0x0000000203027211 */ /* 0x001fca00078ec0ff */
[----:B------:R-:W-:-:S04]  /*9780*/  VIADD R2, R2, 0x28 ;  /* 0x0000002802027836 */ /* 0x000fc80000000000 */
[C---:B------:R-:W-:Y:S02]  /*9790*/  IMAD R9, R7.reuse, 0x8, R2 ;  /* 0x0000000807097824 */ /* 0x040fe400078e0202 */
[----:B------:R-:W-:Y:S02]  /*97a0*/  VIADD R7, R7, 0x1 ;  /* 0x0000000107077836 */ /* 0x000fe40000000000 */
[----:B------:R-:W0:Y:S03]  /*97b0*/  SYNCS.PHASECHK.TRANS64.TRYWAIT P0, [R9+URZ], R4 ;  /* 0x00000004090075a7 */ /* 0x000e26000800017f */
[----:B------:R-:W-:-:S04]  /*97c0*/  ISETP.NE.AND P1, PT, R7, 0x5, PT ;  /* 0x000000050700780c */ /* 0x000fc80003f25270 */
[----:B------:R-:W-:Y:S02]  /*97d0*/  SEL R3, RZ, 0x1, P1 ;  /* 0x00000001ff037807 */ /* 0x000fe40000800000 */
[----:B------:R-:W-:Y:S02]  /*97e0*/  SEL R7, R7, RZ, P1 ;  /* 0x000000ff07077207 */ /* 0x000fe40000800000 */
[----:B------:R-:W-:-:S03]  /*97f0*/  LOP3.LUT R6, R0, R3, RZ, 0x3c, !PT ;  /* 0x0000000300067212 */ /* 0x000fc600078e3cff */
[----:B------:R-:W-:Y:S01]  /*9800*/  IMAD R8, R7, 0x8, R2 ;  /* 0x0000000807087824 */ /* 0x000fe200078e0202 */
[----:B------:R-:W-:Y:S01]  /*9810*/  SHF.L.U32 R5, R6, 0x1f, RZ ;  /* 0x0000001f06057819 */ /* 0x000fe200000006ff */
[----:B0-----:R-:W-:Y:S06]  /*9820*/  @!P0 BRA `(.L_x_312) ;  /* 0x00000004002c8947 */ /* 0x001fec0003800000 */
.L_x_326:
[----:B------:R-:W1:Y:S01]  /*9830*/  SYNCS.PHASECHK.TRANS64.TRYWAIT P0, [R8+URZ], R5 ;  /* 0x00000005080075a7 */ /* 0x000e62000800017f */
[----:B------:R-:W-:-:S05]  /*9840*/  VIADD R0, R7, 0x1 ;  /* 0x0000000107007836 */ /* 0x000fca0000000000 */
[----:B------:R-:W-:-:S04]  /*9850*/  ISETP.NE.AND P1, PT, R0, 0x5, PT ;  /* 0x000000050000780c */ /* 0x000fc80003f25270 */
[----:B------:R-:W-:Y:S02]  /*9860*/  SEL R3, RZ, 0x1, P1 ;  /* 0x00000001ff037807 */ /* 0x000fe40000800000 */
[----:B------:R-:W-:Y:S02]  /*9870*/  SEL R7, R0, RZ, P1 ;  /* 0x000000ff00077207 */ /* 0x000fe40000800000 */
[----:B------:R-:W-:-:S03]  /*9880*/  LOP3.LUT R6, R6, R3, RZ, 0x3c, !PT ;  /* 0x0000000306067212 */ /* 0x000fc600078e3cff */
[----:B0-----:R-:W-:Y:S01]  /*9890*/  IMAD R9, R7, 0x8, R2 ;  /* 0x0000000807097824 */ /* 0x001fe200078e0202 */
[----:B------:R-:W-:Y:S01]  /*98a0*/  SHF.L.U32 R4, R6, 0x1f, RZ ;  /* 0x0000001f06047819 */ /* 0x000fe200000006ff */
[----:B-1----:R-:W-:Y:S06]  /*98b0*/  @!P0 BRA `(.L_x_313) ;  /* 0x00000004001c8947 */ /* 0x002fec0003800000 */
.L_x_327:
[----:B------:R-:W1:Y:S01]  /*98c0*/  SYNCS.PHASECHK.TRANS64.TRYWAIT P0, [R9+URZ], R4 ;  /* 0x00000004090075a7 */ /* 0x000e62000800017f */
[----:B------:R-:W-:-:S05]  /*98d0*/  VIADD R0, R7, 0x1 ;  /* 0x0000000107007836 */ /* 0x000fca0000000000 */
[----:B------:R-:W-:-:S04]  /*98e0*/  ISETP.NE.AND P1, PT, R0, 0x5, PT ;  /* 0x000000050000780c */ /* 0x000fc80003f25270 */
[----:B------:R-:W-:Y:S02]  /*98f0*/  SEL R3, RZ, 0x1, P1 ;  /* 0x00000001ff037807 */ /* 0x000fe40000800000 */
[----:B------:R-:W-:Y:S02]  /*9900*/  SEL R7, R0, RZ, P1 ;  /* 0x000000ff00077207 */ /* 0x000fe40000800000 */
[----:B------:R-:W-:-:S03]  /*9910*/  LOP3.LUT R11, R6, R3, RZ, 0x3c, !PT ;  /* 0x00000003060b7212 */ /* 0x000fc600078e3cff */
[----:B------:R-:W-:Y:S01]  /*9920*/  IMAD R6, R7, 0x8, R2 ;  /* 0x0000000807067824 */ /* 0x000fe200078e0202 */
[----:B0-----:R-:W-:Y:S01]  /*9930*/  SHF.L.U32 R5, R11, 0x1f, RZ ;  /* 0x0000001f0b057819 */ /* 0x001fe200000006ff */
[----:B-1----:R-:W-:Y:S06]  /*9940*/  @!P0 BRA `(.L_x_314) ;  /* 0x00000004000c8947 */ /* 0x002fec0003800000 */
.L_x_328:
[----:B------:R-:W1:Y:S01]  /*9950*/  SYNCS.PHASECHK.TRANS64.TRYWAIT P0, [R6+URZ], R5 ;  /* 0x00000005060075a7 */ /* 0x000e62000800017f */
[----:B------:R-:W-:-:S05]  /*9960*/  VIADD R0, R7, 0x1 ;  /* 0x0000000107007836 */ /* 0x000fca0000000000 */
[----:B------:R-:W-:-:S04]  /*9970*/  ISETP.NE.AND P1, PT, R0, 0x5, PT ;  /* 0x000000050000780c */ /* 0x000fc80003f25270 */
[----:B0-----:R-:W-:Y:S02]  /*9980*/  SEL R4, RZ, 0x1, P1 ;  /* 0x00000001ff047807 */ /* 0x001fe40000800000 */
[----:B------:R-:W-:Y:S02]  /*9990*/  SEL R3, R0, RZ, P1 ;  /* 0x000000ff00037207 */ /* 0x000fe40000800000 */
[----:B------:R-:W-:Y:S01]  /*99a0*/  LOP3.LUT R0, R11, R4, RZ, 0x3c, !PT ;  /* 0x000000040b007212 */ /* 0x000fe200078e3cff */
[----:B-1----:R-:W-:Y:S06]  /*99b0*/  @!P0 BRA `(.L_x_315) ;  /* 0x0000000400048947 */ /* 0x002fec0003800000 */
.L_x_329:
[----:B------:R-:W-:Y:S01]  /*99c0*/  IMAD R3, R3, 0x8, R2 ;  /* 0x0000000803037824 */ /* 0x000fe200078e0202 */
[----:B------:R-:W-:-:S07]  /*99d0*/  SHF.L.U32 R0, R0, 0x1f, RZ ;  /* 0x0000001f00007819 */ /* 0x000fce00000006ff */
.L_x_316:
[----:B-1----:R1:W2:Y:S02]  /*99e0*/  SYNCS.PHASECHK.TRANS64.TRYWAIT P0, [R3+URZ], R0 ;  /* 0x00000000030075a7 */ /* 0x0022a4000800017f */
[----:B--2---:R-:W-:Y:S05]  /*99f0*/  @!P0 NANOSLEEP.SYNCS 0x989680 ;  /* 0x009896800000895d */ /* 0x004fea0003900000 */
[----:B------:R-:W2:Y:S02]  /*9a00*/  @!P0 SYNCS.PHASECHK.TRANS64 P0, [R3+URZ], R0 ;  /* 0x00000000030085a7 */ /* 0x000ea4000800007f */
[----:B--2---:R-:W-:Y:S05]  /*9a10*/  @!P0 BRA `(.L_x_316) ;  /* 0xfffffffc00f08947 */ /* 0x004fea000383ffff */
.L_x_310:
[----:B------:R-:W-:Y:S05]  /*9a20*/  BSYNC B0 ;  /* 0x0000000000007941 */ /* 0x000fea0003800000 */
.L_x_309:
[----:B------:R-:W-:Y:S05]  /*9a30*/  EXIT ;  /* 0x000000000000794d */ /* 0x000fea0003800000 */
.L_x_15:
[----:B-1----:R1:W2:Y:S02]  /*9a40*/  SYNCS.PHASECHK.TRANS64.TRYWAIT P0, [R157+URZ], R0 ;  /* 0x000000009d0075a7 */ /* 0x0022a4000800017f */
[----:B--2---:R-:W-:Y:S05]  /*9a50*/  @!P0 NANOSLEEP.SYNCS 0x989680 ;  /* 0x009896800000895d */ /* 0x004fea0003900000 */
[----:B------:R-:W2:Y:S02]  /*9a60*/  @!P0 SYNCS.PHASECHK.TRANS64 P0, [R157+URZ], R0 ;  /* 0x000000009d0085a7 */ /* 0x000ea4000800007f */
[----:B--2---:R-:W-:Y:S05]  /*9a70*/  @!P0 BRA `(.L_x_15) ;  /* 0xfffffffc00f08947 */ /* 0x004fea000383ffff */
[----:B------:R-:W-:Y:S05]  /*9a80*/  BRA `(.L_x_317) ;  /* 0xffffff7800807947 */ /* 0x000fea000383ffff */
.L_x_20:
[----:B--2---:R2:W3:Y:S02]  /*9a90*/  SYNCS.PHASECHK.TRANS64.TRYWAIT P1, [R3+URZ], R0 ;  /* 0x00000000030075a7 */ /* 0x0044e4000802017f */
[----:B---3--:R-:W-:Y:S05]  /*9aa0*/  @!P1 NANOSLEEP.SYNCS 0x989680 ;  /* 0x009896800000995d */ /* 0x008fea0003900000 */
[----:B------:R-:W3:Y:S02]  /*9ab0*/  @!P1 SYNCS.PHASECHK.TRANS64 P1, [R3+URZ], R0 ;  /* 0x00000000030095a7 */ /* 0x000ee4000802007f */
[----:B---3--:R-:W-:Y:S05]  /*9ac0*/  @!P1 BRA `(.L_x_20) ;  /* 0xfffffffc00f09947 */ /* 0x008fea000383ffff */
[----:B------:R-:W-:Y:S05]  /*9ad0*/  BRA `(.L_x_19) ;  /* 0xffffff7800f07947 */ /* 0x000fea000383ffff */
.L_x_25:
[----:B--2---:R-:W-:-:S04]  /*9ae0*/  IMAD.U32 R4, RZ, RZ, UR4 ;  /* 0x00000004ff047e24 */ /* 0x004fc8000f8e00ff */
[----:B------:R2:W3:Y:S03]  /*9af0*/  SYNCS.PHASECHK.TRANS64.TRYWAIT P1, [R4+URZ], R3 ;  /* 0x00000003040075a7 */ /* 0x0004e6000802017f */
[----:B---3--:R-:W-:Y:S05]  /*9b00*/  @!P1 NANOSLEEP.SYNCS 0x989680 ;  /* 0x009896800000995d */ /* 0x008fea0003900000 */
[----:B------:R-:W3:Y:S02]  /*9b10*/  @!P1 SYNCS.PHASECHK.TRANS64 P1, [R4+URZ], R3 ;  /* 0x00000003040095a7 */ /* 0x000ee4000802007f */
[----:B---3--:R-:W-:Y:S05]  /*9b20*/  @!P1 BRA `(.L_x_25) ;  /* 0xfffffffc00ec9947 */ /* 0x008fea000383ffff */
[----:B------:R-:W-:Y:S05]  /*9b30*/  BRA `(.L_x_24) ;  /* 0xffffff7c00c07947 */ /* 0x000fea000383ffff */
.L_x_31:
[----:B-1----:R1:W2:Y:S02]  /*9b40*/  SYNCS.PHASECHK.TRANS64.TRYWAIT P0, [R157+URZ+0x10], R0 ;  /* 0x000010009d0075a7 */ /* 0x0022a4000800017f */
[----:B--2---:R-:W-:Y:S05]  /*9b50*/  @!P0 NANOSLEEP.SYNCS 0x989680 ;  /* 0x009896800000895d */ /* 0x004fea0003900000 */
[----:B------:R-:W2:Y:S02]  /*9b60*/  @!P0 SYNCS.PHASECHK.TRANS64 P0, [R157+URZ+0x10], R0 ;  /* 0x000010009d0085a7 */ /* 0x000ea4000800007f */
[----:B--2---:R-:W-:Y:S05]  /*9b70*/  @!P0 BRA `(.L_x_31) ;  /* 0xfffffffc00f08947 */ /* 0x004fea000383ffff */
[----:B------:R-:W-:Y:S05]  /*9b80*/  BRA `(.L_x_318) ;  /* 0xffffff8000f87947 */ /* 0x000fea000383ffff */
.L_x_296:
[----:B------:R-:W-:Y:S01]  /*9b90*/  BSSY B1, `(.L_x_319) ;  /* 0x0000006000017945 */ /* 0x000fe20003800000 */
[----:B------:R-:W-:-:S07]  /*9ba0*/  IMAD.MOV.U32 R15, RZ, RZ, -0x1 ;  /* 0xffffffffff0f7424 */ /* 0x000fce00078e00ff */
[----:B-----5:R-:W-:Y:S05]  /*9bb0*/  WARPSYNC.COLLECTIVE R15, `(.L_x_320) ;  /* 0x000000000f0c7348 */ /* 0x020fea0003c00000 */
[----:B------:R-:W-:Y:S02]  /*9bc0*/  ELECT P6, UR62, PT ;  /* 0x00000000003e782f */ /* 0x000fe400038c0000 */
[----:B------:R-:W-:Y:S01]  /*9bd0*/  MOV R14, UR62 ;  /* 0x0000003e000e7c02 */ /* 0x000fe20008000f00 */
[----:B-----5:R-:W-:Y:S10]  /*9be0*/  ENDCOLLECTIVE ;  /* 0x000000000000791b */ /* 0x020ff40003800000 */
.L_x_320:
[----:B------:R-:W-:Y:S05]  /*9bf0*/  BSYNC B1 ;  /* 0x0000000000017941 */ /* 0x000fea0003800000 */
.L_x_319:
[----:B------:R-:W-:Y:S05]  /*9c00*/  BRA `(.L_x_321) ;  /* 0xffffffec00e07947 */ /* 0x000fea000383ffff */
.L_x_299:
[----:B0-----:R0:W1:Y:S02]  /*9c10*/  SYNCS.PHASECHK.TRANS64.TRYWAIT P1, [R10+URZ+0x28], R5 ;  /* 0x000028050a0075a7 */ /* 0x001064000802017f */
[----:B-1----:R-:W-:Y:S05]  /*9c20*/  @!P1 NANOSLEEP.SYNCS 0x989680 ;  /* 0x009896800000995d */ /* 0x002fea0003900000 */
[----:B------:R-:W1:Y:S02]  /*9c30*/  @!P1 SYNCS.PHASECHK.TRANS64 P1, [R10+URZ+0x28], R5 ;  /* 0x000028050a0095a7 */ /* 0x000e64000802007f */
[----:B-1----:R-:W-:Y:S05]  /*9c40*/  @!P1 BRA `(.L_x_299) ;  /* 0xfffffffc00f09947 */ /* 0x002fea000383ffff */
[----:B------:R-:W-:Y:S05]  /*9c50*/  BRA `(.L_x_322) ;  /* 0xfffffff000147947 */ /* 0x000fea000383ffff */
.L_x_308:
[----:B------:R-:W-:Y:S01]  /*9c60*/  BSSY B0, `(.L_x_323) ;  /* 0x0000006000007945 */ /* 0x000fe20003800000 */
[----:B------:R-:W-:-:S07]  /*9c70*/  IMAD.MOV.U32 R15, RZ, RZ, -0x1 ;  /* 0xffffffffff0f7424 */ /* 0x000fce00078e00ff */
[----:B-----5:R-:W-:Y:S05]  /*9c80*/  WARPSYNC.COLLECTIVE R15, `(.L_x_324) ;  /* 0x000000000f0c7348 */ /* 0x020fea0003c00000 */
[----:B------:R-:W-:Y:S02]  /*9c90*/  ELECT P6, UR62, PT ;  /* 0x00000000003e782f */ /* 0x000fe400038c0000 */
[----:B------:R-:W-:Y:S01]  /*9ca0*/  MOV R14, UR62 ;  /* 0x0000003e000e7c02 */ /* 0x000fe20008000f00 */
[----:B-----5:R-:W-:Y:S10]  /*9cb0*/  ENDCOLLECTIVE ;  /* 0x000000000000791b */ /* 0x020ff40003800000 */
.L_x_324:
[----:B------:R-:W-:Y:S05]  /*9cc0*/  BSYNC B0 ;  /* 0x0000000000007941 */ /* 0x000fea0003800000 */
.L_x_323:
[----:B------:R-:W-:Y:S05]  /*9cd0*/  BRA `(.L_x_325) ;  /* 0xfffffff800807947 */ /* 0x000fea000383ffff */
.L_x_312:
[----:B0-----:R0:W1:Y:S02]  /*9ce0*/  SYNCS.PHASECHK.TRANS64.TRYWAIT P0, [R9+URZ], R4 ;  /* 0x00000004090075a7 */ /* 0x001064000800017f */
[----:B-1----:R-:W-:Y:S05]  /*9cf0*/  @!P0 NANOSLEEP.SYNCS 0x989680 ;  /* 0x009896800000895d */ /* 0x002fea0003900000 */
[----:B------:R-:W1:Y:S02]  /*9d00*/  @!P0 SYNCS.PHASECHK.TRANS64 P0, [R9+URZ], R4 ;  /* 0x00000004090085a7 */ /* 0x000e64000800007f */
[----:B-1----:R-:W-:Y:S05]  /*9d10*/  @!P0 BRA `(.L_x_312) ;  /* 0xfffffffc00f08947 */ /* 0x002fea000383ffff */
[----:B------:R-:W-:Y:S05]  /*9d20*/  BRA `(.L_x_326) ;  /* 0xfffffff800c07947 */ /* 0x000fea000383ffff */
.L_x_313:
[----:B0-----:R0:W1:Y:S02]  /*9d30*/  SYNCS.PHASECHK.TRANS64.TRYWAIT P0, [R8+URZ], R5 ;  /* 0x00000005080075a7 */ /* 0x001064000800017f */
[----:B-1----:R-:W-:Y:S05]  /*9d40*/  @!P0 NANOSLEEP.SYNCS 0x989680 ;  /* 0x009896800000895d */ /* 0x002fea0003900000 */
[----:B------:R-:W1:Y:S02]  /*9d50*/  @!P0 SYNCS.PHASECHK.TRANS64 P0, [R8+URZ], R5 ;  /* 0x00000005080085a7 */ /* 0x000e64000800007f */
[----:B-1----:R-:W-:Y:S05]  /*9d60*/  @!P0 BRA `(.L_x_313) ;  /* 0xfffffffc00f08947 */ /* 0x002fea000383ffff */
[----:B------:R-:W-:Y:S05]  /*9d70*/  BRA `(.L_x_327) ;  /* 0xfffffff800d07947 */ /* 0x000fea000383ffff */
.L_x_314:
[----:B0-----:R0:W1:Y:S02]  /*9d80*/  SYNCS.PHASECHK.TRANS64.TRYWAIT P0, [R9+URZ], R4 ;  /* 0x00000004090075a7 */ /* 0x001064000800017f */
[----:B-1----:R-:W-:Y:S05]  /*9d90*/  @!P0 NANOSLEEP.SYNCS 0x989680 ;  /* 0x009896800000895d */ /* 0x002fea0003900000 */
[----:B------:R-:W1:Y:S02]  /*9da0*/  @!P0 SYNCS.PHASECHK.TRANS64 P0, [R9+URZ], R4 ;  /* 0x00000004090085a7 */ /* 0x000e64000800007f */
[----:B-1----:R-:W-:Y:S05]  /*9db0*/  @!P0 BRA `(.L_x_314) ;  /* 0xfffffffc00f08947 */ /* 0x002fea000383ffff */
[----:B------:R-:W-:Y:S05]  /*9dc0*/  BRA `(.L_x_328) ;  /* 0xfffffff800e07947 */ /* 0x000fea000383ffff */
.L_x_315:
[----:B0-----:R0:W1:Y:S02]  /*9dd0*/  SYNCS.PHASECHK.TRANS64.TRYWAIT P0, [R6+URZ], R5 ;  /* 0x00000005060075a7 */ /* 0x001064000800017f */
[----:B-1----:R-:W-:Y:S05]  /*9de0*/  @!P0 NANOSLEEP.SYNCS 0x989680 ;  /* 0x009896800000895d */ /* 0x002fea0003900000 */
[----:B------:R-:W1:Y:S02]  /*9df0*/  @!P0 SYNCS.PHASECHK.TRANS64 P0, [R6+URZ], R5 ;  /* 0x00000005060085a7 */ /* 0x000e64000800007f */
[----:B-1----:R-:W-:Y:S05]  /*9e00*/  @!P0 BRA `(.L_x_315) ;  /* 0xfffffffc00f08947 */ /* 0x002fea000383ffff */
[----:B------:R-:W-:Y:S05]  /*9e10*/  BRA `(.L_x_329) ;  /* 0xfffffff800e87947 */ /* 0x000fea000383ffff */
.L_x_330:
[----:B------:R-:W-:-:S00]  /*9e20*/  BRA `(.L_x_330) ;  /* 0xfffffffc00fc7947 */ /* 0x000fc0000383ffff */
[----:B------:R-:W-:-:S00]  /*9e30*/  NOP ;  /* 0x0000000000007918 */ /* 0x000fc00000000000 */
        /* <DEDUP_REMOVED lines=12> */
.L_x_331:


//--------------------- .nv.global.init           --------------------------
	.section	.nv.global.init,"aw",@progbits
.nv.global.init:
	.type		$str$22,@object
	.size		$str$22,($str$23 - $str$22)
$str$22:
        /*0000*/ 	.byte	0x6b, 0x5f, 0x74, 0x69, 0x6c, 0x65, 0x5f, 0x63, 0x6f, 0x75, 0x6e, 0x74, 0x20, 0x3e, 0x3d, 0x20
        /*0010*/ 	.byte	0x31, 0x00
	.type		$str$23,@object
	.size		$str$23,(__unnamed_1 - $str$23)
$str$23:
        /*0012*/ 	.byte	0x2f, 0x74, 0x6d, 0x70, 0x2f, 0x63, 0x75, 0x74, 0x6c, 0x61, 0x73, 0x73, 0x5f, 0x73, 0x77, 0x65
        /*0022*/ 	.byte	0x65, 0x70, 0x5f, 0x73, 0x72, 0x63, 0x2f, 0x69, 0x6e, 0x63, 0x6c, 0x75, 0x64, 0x65, 0x2f, 0x63
        /*0032*/ 	.byte	0x75, 0x74, 0x6c, 0x61, 0x73, 0x73, 0x2f, 0x67, 0x65, 0x6d, 0x6d, 0x2f, 0x63, 0x6f, 0x6c, 0x6c
        /*0042*/ 	.byte	0x65, 0x63, 0x74, 0x69, 0x76, 0x65, 0x2f, 0x73, 0x6d, 0x39, 0x30, 0x5f, 0x6d, 0x6d, 0x61, 0x5f
        /*0052*/ 	.byte	0x74, 0x6d, 0x61, 0x5f, 0x67, 0x6d, 0x6d, 0x61, 0x5f, 0x73, 0x73, 0x5f, 0x77, 0x61, 0x72, 0x70
        /*0062*/ 	.byte	0x73, 0x70, 0x65, 0x63, 0x69, 0x61, 0x6c, 0x69, 0x7a, 0x65, 0x64, 0x2e, 0x68, 0x70, 0x70, 0x00
	.type		__unnamed_1,@object
	.size		__unnamed_1,(.L_0 - __unnamed_1)
__unnamed_1:
        /*0072*/ 	.byte	0x76, 0x6f, 0x69, 0x64, 0x20, 0x63, 0x75, 0x74, 0x6c, 0x61, 0x73, 0x73, 0x3a, 0x3a, 0x67, 0x65
        /* <DEDUP_REMOVED lines=172> */
        /*0b42*/ 	.byte	0x00
.L_0:


//--------------------- .nv.shared._ZN7cutlass13device_kernelINS_4gemm6kernel13GemmUniversalIN4cute5tupleIJiiiiEEENS1_10collective13CollectiveMmaINS1_34MainloopSm90TmaGmmaWarpSpecializedILi5ENS5_IJNS4_1CILi1EEESB_SB_EEENS1_32KernelTmaWarpSpecializedPingpongEEENS5_IJNSA_ILi64EEENSA_ILi256EEENSA_ILi128EEEEEEaNS5_IJlSB_lEEEaSJ_NS4_8TiledMMAINS4_8MMA_AtomIJNS4_4SM904GMMA27MMA_64x256x32_S32S8S8_SS_TNEEEENS4_6LayoutISC_NS5_IJNSA_ILi0EEESR_SR_EEEEENS5_IJNS4_10UnderscoreESU_SU_EEEEENS4_13SM90_TMA_LOADENS4_14ComposedLayoutINS4_7SwizzleILi3ELi4ELi3EEENS4_18smem_ptr_flag_bitsILi8EEENSQ_INS5_IJNSA_ILi8EEESH_EEENS5_IJSH_SB_EEEEEEEvNS4_8identityESX_S17_vS18_EENS_8epilogue10collective6detail29Sm90TmaWarpSpecializedAdapterINS1B_15DefaultEpilogueIaSJ_SJ_NS1A_6thread17LinearCombinationIaLi1EiiLNS1F_9ScaleType4KindE0ELNS_15FloatRoundStyleE2EaEENS1_15EpilogueDefaultEEEEEvvEEEEvNT_6ParamsE --------------------------
	.section	.nv.shared._ZN7cutlass13device_kernelINS_4gemm6kernel13GemmUniversalIN4cute5tupleIJiiiiEEENS1_10collective13CollectiveMmaINS1_34MainloopSm90TmaGmmaWarpSpecializedILi5ENS5_IJNS4_1CILi1EEESB_SB_EEENS1_32KernelTmaWarpSpecializedPingpongEEENS5_IJNSA_ILi64EEENSA_ILi256EEENSA_ILi128EEEEEEaNS5_IJlSB_lEEEaSJ_NS4_8TiledMMAINS4_8MMA_AtomIJNS4_4SM904GMMA27MMA_64x256x32_S32S8S8_SS_TNEEEENS4_6LayoutISC_NS5_IJNSA_ILi0EEESR_SR_EEEEENS5_IJNS4_10UnderscoreESU_SU_EEEEENS4_13SM90_TMA_LOADENS4_14ComposedLayoutINS4_7SwizzleILi3ELi4ELi3EEENS4_18smem_ptr_flag_bitsILi8EEENSQ_INS5_IJNSA_ILi8EEESH_EEENS5_IJSH_SB_EEEEEEEvNS4_8identityESX_S17_vS18_EENS_8epilogue10collective6detail29Sm90TmaWarpSpecializedAdapterINS1B_15DefaultEpilogueIaSJ_SJ_NS1A_6thread17LinearCombinationIaLi1EiiLNS1F_9ScaleType4KindE0ELNS_15FloatRoundStyleE2EaEENS1_15EpilogueDefaultEEEEEvvEEEEvNT_6ParamsE,"aw",@nobits
	.sectionflags	@""
	.align	16
	.zero		1024


//--------------------- .nv.shared.reserved.0     --------------------------
	.section	.nv.shared.reserved.0,"aw",@nobits
	.weak		__nv_reservedSMEM_offset_0_alias
	.size		__nv_reservedSMEM_offset_0_alias, 0, 0
	.other		__nv_reservedSMEM_offset_0_alias,@"STO_CUDA_RESERVED_SHARED STV_DEFAULT"
__nv_reservedSMEM_offset_0_alias:
	.zero		0


//--------------------- .nv.global                --------------------------
	.section	.nv.global,"aw",@nobits
.nv.global:
	.type		_ZN40_INTERNAL_414d2bbb_4_k_cu_31b9a7f2_254664cute1_E,@object
	.size		_ZN40_INTERNAL_414d2bbb_4_k_cu_31b9a7f2_254664cute1_E,(_ZN40_INTERNAL_414d2bbb_4_k_cu_31b9a7f2_254664cuda3std3__45__cpo6cbeginE - _ZN40_INTERNAL_414d2bbb_4_k_cu_31b9a7f2_254664cute1_E)
_ZN40_INTERNAL_414d2bbb_4_k_cu_31b9a7f2_254664cute1_E:
	.zero		1
	.type		_ZN40_INTERNAL_414d2bbb_4_k_cu_31b9a7f2_254664cuda3std3__45__cpo6cbeginE,@object
	.size		_ZN40_INTERNAL_414d2bbb_4_k_cu_31b9a7f2_254664cuda3std3__45__cpo6cbeginE,(_ZN40_INTERNAL_414d2bbb_4_k_cu_31b9a7f2_254664cuda3std3__48in_placeE - _ZN40_INTERNAL_414d2bbb_4_k_cu_31b9a7f2_254664cuda3std3__45__cpo6cbeginE)
_ZN40_INTERNAL_414d2bbb_4_k_cu_31b9a7f2_254664cuda3std3__45__cpo6cbeginE:
	.zero		1
	.type		_ZN40_INTERNAL_414d2bbb_4_k_cu_31b9a7f2_254664cuda3std3__48in_placeE,@object
	.size		_ZN40_INTERNAL_414d2bbb_4_k_cu_31b9a7f2_254664cuda3std3__48in_placeE,(_ZN40_INTERNAL_414d2bbb_4_k_cu_31b9a7f2_254664cuda3std6ranges3__45__cpo9iter_moveE - _ZN40_INTERNAL_414d2bbb_4_k_cu_31b9a7f2_254664cuda3std3__48in_placeE)
_ZN40_INTERNAL_414d2bbb_4_k_cu_31b9a7f2_254664cuda3std3__48in_placeE:
	.zero		1
	.type		_ZN40_INTERNAL_414d2bbb_4_k_cu_31b9a7f2_254664cuda3std6ranges3__45__cpo9iter_moveE,@object
	.size		_ZN40_INTERNAL_414d2bbb_4_k_cu_31b9a7f2_254664cuda3std6ranges3__45__cpo9iter_moveE,(_ZN40_INTERNAL_414d2bbb_4_k_cu_31b9a7f2_254664cuda3std3__45__cpo5beginE - _ZN40_INTERNAL_414d2bbb_4_k_cu_31b9a7f2_254664cuda3std6ranges3__45__cpo9iter_moveE)
_ZN40_INTERNAL_414d2bbb_4_k_cu_31b9a7f2_254664cuda3std6ranges3__45__cpo9iter_moveE:
	.zero		1
	.type		_ZN40_INTERNAL_414d2bbb_4_k_cu_31b9a7f2_254664cuda3std3__45__cpo5beginE,@object
	.size		_ZN40_INTERNAL_414d2bbb_4_k_cu_31b9a7f2_254664cuda3std3__45__cpo5beginE,(_ZN40_INTERNAL_414d2bbb_4_k_cu_31b9a7f2_254664cuda3std3__442_GLOBAL__N__414d2bbb_4_k_cu_31b9a7f2_254666ignoreE - _ZN40_INTERNAL_414d2bbb_4_k_cu_31b9a7f2_254664cuda3std3__45__cpo5beginE)
_ZN40_INTERNAL_414d2bbb_4_k_cu_31b9a7f2_254664cuda3std3__45__cpo5beginE:
	.zero		1
	.type		_ZN40_INTERNAL_414d2bbb_4_k_cu_31b9a7f2_254664cuda3std3__442_GLOBAL__N__414d2bbb_4_k_cu_31b9a7f2_254666ignoreE,@object
	.size		_ZN40_INTERNAL_414d2bbb_4_k_cu_31b9a7f2_254664cuda3std3__442_GLOBAL__N__414d2bbb_4_k_cu_31b9a7f2_254666ignoreE,(_ZN40_INTERNAL_414d2bbb_4_k_cu_31b9a7f2_254664cute7productE - _ZN40_INTERNAL_414d2bbb_4_k_cu_31b9a7f2_254664cuda3std3__442_GLOBAL__N__414d2bbb_4_k_cu_31b9a7f2_254666ignoreE)
_ZN40_INTERNAL_414d2bbb_4_k_cu_31b9a7f2_254664cuda3std3__442_GLOBAL__N__414d2bbb_4_k_cu_31b9a7f2_254666ignoreE:
	.zero		1
	.type		_ZN40_INTERNAL_414d2bbb_4_k_cu_31b9a7f2_254664cute7productE,@object
	.size		_ZN40_INTERNAL_414d2bbb_4_k_cu_31b9a7f2_254664cute7productE,(_ZN40_INTERNAL_414d2bbb_4_k_cu_31b9a7f2_254664cuda3std3__45__cpo3endE - _ZN40_INTERNAL_414d2bbb_4_k_cu_31b9a7f2_254664cute7productE)
_ZN40_INTERNAL_414d2bbb_4_k_cu_31b9a7f2_254664cute7productE:
	.zero		1
	.type		_ZN40_INTERNAL_414d2bbb_4_k_cu_31b9a7f2_254664cuda3std3__45__cpo3endE,@object
	.size		_ZN40_INTERNAL_414d2bbb_4_k_cu_31b9a7f2_254664cuda3std3__45__cpo3endE,(_ZN40_INTERNAL_414d2bbb_4_k_cu_31b9a7f2_254664cuda3std3__419piecewise_constructE - _ZN40_INTERNAL_414d2bbb_4_k_cu_31b9a7f2_254664cuda3std3__45__cpo3endE)
_ZN40_INTERNAL_414d2bbb_4_k_cu_31b9a7f2_254664cuda3std3__45__cpo3endE:
	.zero		1
	.type		_ZN40_INTERNAL_414d2bbb_4_k_cu_31b9a7f2_254664cuda3std3__419piecewise_constructE,@object
	.size		_ZN40_INTERNAL_414d2bbb_4_k_cu_31b9a7f2_254664cuda3std3__419piecewise_constructE,(_ZN40_INTERNAL_414d2bbb_4_k_cu_31b9a7f2_254664cuda3std3__45__cpo4cendE - _ZN40_INTERNAL_414d2bbb_4_k_cu_31b9a7f2_254664cuda3std3__419piecewise_constructE)
_ZN40_INTERNAL_414d2bbb_4_k_cu_31b9a7f2_254664cuda3std3__419piecewise_constructE:
	.zero		1
	.type		_ZN40_INTERNAL_414d2bbb_4_k_cu_31b9a7f2_254664cuda3std3__45__cpo4cendE,@object
	.size		_ZN40_INTERNAL_414d2bbb_4_k_cu_31b9a7f2_254664cuda3std3__45__cpo4cendE,(_ZN40_INTERNAL_414d2bbb_4_k_cu_31b9a7f2_254664cuda3std6ranges3__45__cpo4swapE - _ZN40_INTERNAL_414d2bbb_4_k_cu_31b9a7f2_254664cuda3std3__45__cpo4cendE)
_ZN40_INTERNAL_414d2bbb_4_k_cu_31b9a7f2_254664cuda3std3__45__cpo4cendE:
	.zero		1
	.type		_ZN40_INTERNAL_414d2bbb_4_k_cu_31b9a7f2_254664cuda3std6ranges3__45__cpo4swapE,@object
	.size		_ZN40_INTERNAL_414d2bbb_4_k_cu_31b9a7f2_254664cuda3std6ranges3__45__cpo4swapE,(.L_8 - _ZN40_INTERNAL_414d2bbb_4_k_cu_31b9a7f2_254664cuda3std6ranges3__45__cpo4swapE)
_ZN40_INTERNAL_414d2bbb_4_k_cu_31b9a7f2_254664cuda3std6ranges3__45__cpo4swapE:
	.zero		1
.L_8:


//--------------------- .nv.constant0._ZN7cutlass13device_kernelINS_4gemm6kernel13GemmUniversalIN4cute5tupleIJiiiiEEENS1_10collective13CollectiveMmaINS1_34MainloopSm90TmaGmmaWarpSpecializedILi5ENS5_IJNS4_1CILi1EEESB_SB_EEENS1_32KernelTmaWarpSpecializedPingpongEEENS5_IJNSA_ILi64EEENSA_ILi256EEENSA_ILi128EEEEEEaNS5_IJlSB_lEEEaSJ_NS4_8TiledMMAINS4_8MMA_AtomIJNS4_4SM904GMMA27MMA_64x256x32_S32S8S8_SS_TNEEEENS4_6LayoutISC_NS5_IJNSA_ILi0EEESR_SR_EEEEENS5_IJNS4_10UnderscoreESU_SU_EEEEENS4_13SM90_TMA_LOADENS4_14ComposedLayoutINS4_7SwizzleILi3ELi4ELi3EEENS4_18smem_ptr_flag_bitsILi8EEENSQ_INS5_IJNSA_ILi8EEESH_EEENS5_IJSH_SB_EEEEEEEvNS4_8identityESX_S17_vS18_EENS_8epilogue10collective6detail29Sm90TmaWarpSpecializedAdapterINS1B_15DefaultEpilogueIaSJ_SJ_NS1A_6thread17LinearCombinationIaLi1EiiLNS1F_9ScaleType4KindE0ELNS_15FloatRoundStyleE2EaEENS1_15EpilogueDefaultEEEEEvvEEEEvNT_6ParamsE --------------------------
	.section	.nv.constant0._ZN7cutlass13device_kernelINS_4gemm6kernel13GemmUniversalIN4cute5tupleIJiiiiEEENS1_10collective13CollectiveMmaINS1_34MainloopSm90TmaGmmaWarpSpecializedILi5ENS5_IJNS4_1CILi1EEESB_SB_EEENS1_32KernelTmaWarpSpecializedPingpongEEENS5_IJNSA_ILi64EEENSA_ILi256EEENSA_ILi128EEEEEEaNS5_IJlSB_lEEEaSJ_NS4_8TiledMMAINS4_8MMA_AtomIJNS4_4SM904GMMA27MMA_64x256x32_S32S8S8_SS_TNEEEENS4_6LayoutISC_NS5_IJNSA_ILi0EEESR_SR_EEEEENS5_IJNS4_10UnderscoreESU_SU_EEEEENS4_13SM90_TMA_LOADENS4_14ComposedLayoutINS4_7SwizzleILi3ELi4ELi3EEENS4_18smem_ptr_flag_bitsILi8EEENSQ_INS5_IJNSA_ILi8EEESH_EEENS5_IJSH_SB_EEEEEEEvNS4_8identityESX_S17_vS18_EENS_8epilogue10collective6detail29Sm90TmaWarpSpecializedAdapterINS1B_15DefaultEpilogueIaSJ_SJ_NS1A_6thread17LinearCombinationIaLi1EiiLNS1F_9ScaleType4KindE0ELNS_15FloatRoundStyleE2EaEENS1_15EpilogueDefaultEEEEEvvEEEEvNT_6ParamsE,"a",@progbits
	.sectionflags	@""
	.align	4
.nv.constant0._ZN7cutlass13device_kernelINS_4gemm6kernel13GemmUniversalIN4cute5tupleIJiiiiEEENS1_10collective13CollectiveMmaINS1_34MainloopSm90TmaGmmaWarpSpecializedILi5ENS5_IJNS4_1CILi1EEESB_SB_EEENS1_32KernelTmaWarpSpecializedPingpongEEENS5_IJNSA_ILi64EEENSA_ILi256EEENSA_ILi128EEEEEEaNS5_IJlSB_lEEEaSJ_NS4_8TiledMMAINS4_8MMA_AtomIJNS4_4SM904GMMA27MMA_64x256x32_S32S8S8_SS_TNEEEENS4_6LayoutISC_NS5_IJNSA_ILi0EEESR_SR_EEEEENS5_IJNS4_10UnderscoreESU_SU_EEEEENS4_13SM90_TMA_LOADENS4_14ComposedLayoutINS4_7SwizzleILi3ELi4ELi3EEENS4_18smem_ptr_flag_bitsILi8EEENSQ_INS5_IJNSA_ILi8EEESH_EEENS5_IJSH_SB_EEEEEEEvNS4_8identityESX_S17_vS18_EENS_8epilogue10collective6detail29Sm90TmaWarpSpecializedAdapterINS1B_15DefaultEpilogueIaSJ_SJ_NS1A_6thread17LinearCombinationIaLi1EiiLNS1F_9ScaleType4KindE0ELNS_15FloatRoundStyleE2EaEENS1_15EpilogueDefaultEEEEEvvEEEEvNT_6ParamsE:
	.zero		1664


//--------------------- SYMBOLS --------------------------

	.type		.nv.reservedSmem.offset0,@object
	.size		.nv.reservedSmem.offset0,0x4
	.type		__assertfail,@function
